//
// Generated by NVIDIA NVVM Compiler
//
// Compiler Build ID: CL-36424714
// Cuda compilation tools, release 13.0, V13.0.88
// Based on NVVM 20.0.0
//

.version 9.0
.target sm_100
.address_size 64

	// .globl	_ZN3cub18CUB_300001_SM_10006detail11EmptyKernelIvEEvv
.global .align 1 .b8 _ZN30_INTERNAL_88430e25_4_k_cu_main4cuda3std3__45__cpo5beginE[1];
.global .align 1 .b8 _ZN30_INTERNAL_88430e25_4_k_cu_main4cuda3std3__45__cpo3endE[1];
.global .align 1 .b8 _ZN30_INTERNAL_88430e25_4_k_cu_main4cuda3std3__45__cpo6cbeginE[1];
.global .align 1 .b8 _ZN30_INTERNAL_88430e25_4_k_cu_main4cuda3std3__45__cpo4cendE[1];
.global .align 1 .b8 _ZN30_INTERNAL_88430e25_4_k_cu_main4cuda3std3__45__cpo6rbeginE[1];
.global .align 1 .b8 _ZN30_INTERNAL_88430e25_4_k_cu_main4cuda3std3__45__cpo4rendE[1];
.global .align 1 .b8 _ZN30_INTERNAL_88430e25_4_k_cu_main4cuda3std3__45__cpo7crbeginE[1];
.global .align 1 .b8 _ZN30_INTERNAL_88430e25_4_k_cu_main4cuda3std3__45__cpo5crendE[1];
.global .align 1 .b8 _ZN30_INTERNAL_88430e25_4_k_cu_main4cuda3std3__432_GLOBAL__N__88430e25_4_k_cu_main6ignoreE[1];
.global .align 1 .b8 _ZN30_INTERNAL_88430e25_4_k_cu_main4cuda3std3__419piecewise_constructE[1];
.global .align 1 .b8 _ZN30_INTERNAL_88430e25_4_k_cu_main4cuda3std3__48in_placeE[1];
.global .align 1 .b8 _ZN30_INTERNAL_88430e25_4_k_cu_main4cuda3std3__420unreachable_sentinelE[1];
.global .align 1 .b8 _ZN30_INTERNAL_88430e25_4_k_cu_main4cuda3std3__47nulloptE[1];
.global .align 1 .b8 _ZN30_INTERNAL_88430e25_4_k_cu_main4cuda3std3__48unexpectE[1];
.global .align 1 .b8 _ZN30_INTERNAL_88430e25_4_k_cu_main4cuda3std6ranges3__45__cpo4swapE[1];
.global .align 1 .b8 _ZN30_INTERNAL_88430e25_4_k_cu_main4cuda3std6ranges3__45__cpo9iter_moveE[1];
.global .align 1 .b8 _ZN30_INTERNAL_88430e25_4_k_cu_main4cuda3std6ranges3__45__cpo5beginE[1];
.global .align 1 .b8 _ZN30_INTERNAL_88430e25_4_k_cu_main4cuda3std6ranges3__45__cpo3endE[1];
.global .align 1 .b8 _ZN30_INTERNAL_88430e25_4_k_cu_main4cuda3std6ranges3__45__cpo6cbeginE[1];
.global .align 1 .b8 _ZN30_INTERNAL_88430e25_4_k_cu_main4cuda3std6ranges3__45__cpo4cendE[1];
.global .align 1 .b8 _ZN30_INTERNAL_88430e25_4_k_cu_main4cuda3std6ranges3__45__cpo7advanceE[1];
.global .align 1 .b8 _ZN30_INTERNAL_88430e25_4_k_cu_main4cuda3std6ranges3__45__cpo9iter_swapE[1];
.global .align 1 .b8 _ZN30_INTERNAL_88430e25_4_k_cu_main4cuda3std6ranges3__45__cpo4nextE[1];
.global .align 1 .b8 _ZN30_INTERNAL_88430e25_4_k_cu_main4cuda3std6ranges3__45__cpo4prevE[1];
.global .align 1 .b8 _ZN30_INTERNAL_88430e25_4_k_cu_main4cuda3std6ranges3__45__cpo4dataE[1];
.global .align 1 .b8 _ZN30_INTERNAL_88430e25_4_k_cu_main4cuda3std6ranges3__45__cpo5cdataE[1];
.global .align 1 .b8 _ZN30_INTERNAL_88430e25_4_k_cu_main4cuda3std6ranges3__45__cpo4sizeE[1];
.global .align 1 .b8 _ZN30_INTERNAL_88430e25_4_k_cu_main4cuda3std6ranges3__45__cpo5ssizeE[1];
.global .align 1 .b8 _ZN30_INTERNAL_88430e25_4_k_cu_main4cuda3std6ranges3__45__cpo8distanceE[1];
.global .align 1 .b8 _ZN30_INTERNAL_88430e25_4_k_cu_main6thrust24THRUST_300001_SM_1000_NS8cuda_cub3parE[1];
.global .align 1 .b8 _ZN30_INTERNAL_88430e25_4_k_cu_main6thrust24THRUST_300001_SM_1000_NS8cuda_cub10par_nosyncE[1];
.global .align 1 .b8 _ZN30_INTERNAL_88430e25_4_k_cu_main6thrust24THRUST_300001_SM_1000_NS6system6detail10sequential3seqE[1];
.global .align 1 .b8 _ZN30_INTERNAL_88430e25_4_k_cu_main6thrust24THRUST_300001_SM_1000_NS6system3cpp3parE[1];
.global .align 1 .b8 _ZN30_INTERNAL_88430e25_4_k_cu_main6thrust24THRUST_300001_SM_1000_NS12placeholders2_1E[1];
.global .align 1 .b8 _ZN30_INTERNAL_88430e25_4_k_cu_main6thrust24THRUST_300001_SM_1000_NS12placeholders2_2E[1];
.global .align 1 .b8 _ZN30_INTERNAL_88430e25_4_k_cu_main6thrust24THRUST_300001_SM_1000_NS12placeholders2_3E[1];
.global .align 1 .b8 _ZN30_INTERNAL_88430e25_4_k_cu_main6thrust24THRUST_300001_SM_1000_NS12placeholders2_4E[1];
.global .align 1 .b8 _ZN30_INTERNAL_88430e25_4_k_cu_main6thrust24THRUST_300001_SM_1000_NS12placeholders2_5E[1];
.global .align 1 .b8 _ZN30_INTERNAL_88430e25_4_k_cu_main6thrust24THRUST_300001_SM_1000_NS12placeholders2_6E[1];
.global .align 1 .b8 _ZN30_INTERNAL_88430e25_4_k_cu_main6thrust24THRUST_300001_SM_1000_NS12placeholders2_7E[1];
.global .align 1 .b8 _ZN30_INTERNAL_88430e25_4_k_cu_main6thrust24THRUST_300001_SM_1000_NS12placeholders2_8E[1];
.global .align 1 .b8 _ZN30_INTERNAL_88430e25_4_k_cu_main6thrust24THRUST_300001_SM_1000_NS12placeholders2_9E[1];
.global .align 1 .b8 _ZN30_INTERNAL_88430e25_4_k_cu_main6thrust24THRUST_300001_SM_1000_NS12placeholders3_10E[1];
.global .align 1 .b8 _ZN30_INTERNAL_88430e25_4_k_cu_main6thrust24THRUST_300001_SM_1000_NS3seqE[1];
.global .align 1 .b8 _ZN30_INTERNAL_88430e25_4_k_cu_main6thrust24THRUST_300001_SM_1000_NS6deviceE[1];

.visible .entry _ZN3cub18CUB_300001_SM_10006detail11EmptyKernelIvEEvv()
{


	ret;

}
	// .globl	_ZN3cub18CUB_300001_SM_10006detail9transform16transform_kernelINS2_10policy_hubILb1EN4cuda3std3__45tupleIJN6thrust24THRUST_300001_SM_1000_NS6detail15normal_iteratorINSA_10device_ptrIiEEEEEEEE10policy1000Ei7plusOneIiESF_JPiEEEvT0_iT1_T2_DpNS2_10kernel_argIT3_EE
.visible .entry _ZN3cub18CUB_300001_SM_10006detail9transform16transform_kernelINS2_10policy_hubILb1EN4cuda3std3__45tupleIJN6thrust24THRUST_300001_SM_1000_NS6detail15normal_iteratorINSA_10device_ptrIiEEEEEEEE10policy1000Ei7plusOneIiESF_JPiEEEvT0_iT1_T2_DpNS2_10kernel_argIT3_EE(
	.param .u32 _ZN3cub18CUB_300001_SM_10006detail9transform16transform_kernelINS2_10policy_hubILb1EN4cuda3std3__45tupleIJN6thrust24THRUST_300001_SM_1000_NS6detail15normal_iteratorINSA_10device_ptrIiEEEEEEEE10policy1000Ei7plusOneIiESF_JPiEEEvT0_iT1_T2_DpNS2_10kernel_argIT3_EE_param_0,
	.param .u32 _ZN3cub18CUB_300001_SM_10006detail9transform16transform_kernelINS2_10policy_hubILb1EN4cuda3std3__45tupleIJN6thrust24THRUST_300001_SM_1000_NS6detail15normal_iteratorINSA_10device_ptrIiEEEEEEEE10policy1000Ei7plusOneIiESF_JPiEEEvT0_iT1_T2_DpNS2_10kernel_argIT3_EE_param_1,
	.param .align 1 .b8 _ZN3cub18CUB_300001_SM_10006detail9transform16transform_kernelINS2_10policy_hubILb1EN4cuda3std3__45tupleIJN6thrust24THRUST_300001_SM_1000_NS6detail15normal_iteratorINSA_10device_ptrIiEEEEEEEE10policy1000Ei7plusOneIiESF_JPiEEEvT0_iT1_T2_DpNS2_10kernel_argIT3_EE_param_2[1],
	.param .align 8 .b8 _ZN3cub18CUB_300001_SM_10006detail9transform16transform_kernelINS2_10policy_hubILb1EN4cuda3std3__45tupleIJN6thrust24THRUST_300001_SM_1000_NS6detail15normal_iteratorINSA_10device_ptrIiEEEEEEEE10policy1000Ei7plusOneIiESF_JPiEEEvT0_iT1_T2_DpNS2_10kernel_argIT3_EE_param_3[8],
	.param .align 8 .b8 _ZN3cub18CUB_300001_SM_10006detail9transform16transform_kernelINS2_10policy_hubILb1EN4cuda3std3__45tupleIJN6thrust24THRUST_300001_SM_1000_NS6detail15normal_iteratorINSA_10device_ptrIiEEEEEEEE10policy1000Ei7plusOneIiESF_JPiEEEvT0_iT1_T2_DpNS2_10kernel_argIT3_EE_param_4[16]
)
.maxntid 128
{
	.reg .pred 	%p<37>;
	.reg .b32 	%r<172>;
	.reg .b64 	%rd<66>;

	ld.param.u32 	%r50, [_ZN3cub18CUB_300001_SM_10006detail9transform16transform_kernelINS2_10policy_hubILb1EN4cuda3std3__45tupleIJN6thrust24THRUST_300001_SM_1000_NS6detail15normal_iteratorINSA_10device_ptrIiEEEEEEEE10policy1000Ei7plusOneIiESF_JPiEEEvT0_iT1_T2_DpNS2_10kernel_argIT3_EE_param_0];
	ld.param.u64 	%rd15, [_ZN3cub18CUB_300001_SM_10006detail9transform16transform_kernelINS2_10policy_hubILb1EN4cuda3std3__45tupleIJN6thrust24THRUST_300001_SM_1000_NS6detail15normal_iteratorINSA_10device_ptrIiEEEEEEEE10policy1000Ei7plusOneIiESF_JPiEEEvT0_iT1_T2_DpNS2_10kernel_argIT3_EE_param_4];
	ld.param.u64 	%rd16, [_ZN3cub18CUB_300001_SM_10006detail9transform16transform_kernelINS2_10policy_hubILb1EN4cuda3std3__45tupleIJN6thrust24THRUST_300001_SM_1000_NS6detail15normal_iteratorINSA_10device_ptrIiEEEEEEEE10policy1000Ei7plusOneIiESF_JPiEEEvT0_iT1_T2_DpNS2_10kernel_argIT3_EE_param_3];
	ld.param.u32 	%r49, [_ZN3cub18CUB_300001_SM_10006detail9transform16transform_kernelINS2_10policy_hubILb1EN4cuda3std3__45tupleIJN6thrust24THRUST_300001_SM_1000_NS6detail15normal_iteratorINSA_10device_ptrIiEEEEEEEE10policy1000Ei7plusOneIiESF_JPiEEEvT0_iT1_T2_DpNS2_10kernel_argIT3_EE_param_1];
	cvta.to.global.u64 	%rd1, %rd16;
	cvta.to.global.u64 	%rd2, %rd15;
	shl.b32 	%r1, %r49, 7;
	mov.u32 	%r51, %ctaid.x;
	mul.lo.s32 	%r2, %r1, %r51;
	sub.s32 	%r3, %r50, %r2;
	min.s32 	%r4, %r1, %r3;
	shl.b32 	%r5, %r4, 2;
	mov.u32 	%r6, %tid.x;
	shl.b32 	%r160, %r6, 7;
	setp.ge.s32 	%p1, %r160, %r5;
	@%p1 bra 	$L__BB1_3;
	mul.wide.u32 	%rd17, %r6, 128;
	add.s64 	%rd18, %rd2, %rd17;
	mul.wide.s32 	%rd19, %r2, 4;
	add.s64 	%rd64, %rd18, %rd19;
$L__BB1_2:
	.pragma "nounroll";
	// begin inline asm
	prefetch.global.L2 [%rd64];
	// end inline asm
	add.s32 	%r160, %r160, 16384;
	add.s64 	%rd64, %rd64, 16384;
	setp.lt.s32 	%p2, %r160, %r5;
	@%p2 bra 	$L__BB1_2;
$L__BB1_3:
	mul.wide.s32 	%rd21, %r2, 4;
	add.s64 	%rd6, %rd2, %rd21;
	add.s64 	%rd7, %rd1, %rd21;
	setp.gt.s32 	%p3, %r1, %r3;
	@%p3 bra 	$L__BB1_17;
	setp.lt.s32 	%p4, %r49, 1;
	@%p4 bra 	$L__BB1_58;
	and.b32  	%r10, %r49, 15;
	setp.lt.u32 	%p5, %r49, 16;
	mov.b32 	%r167, 0;
	@%p5 bra 	$L__BB1_8;
	and.b32  	%r167, %r49, 2147483632;
	neg.s32 	%r162, %r167;
	add.s32 	%r161, %r6, 1152;
	mul.wide.u32 	%rd22, %r6, 4;
	or.b64  	%rd65, %rd22, 4096;
$L__BB1_7:
	.pragma "nounroll";
	mul.wide.s32 	%rd23, %r161, 4;
	add.s64 	%rd24, %rd23, 1536;
	add.s64 	%rd25, %rd6, %rd65;
	ld.global.u32 	%r53, [%rd25+-4096];
	add.s32 	%r54, %r53, 1;
	add.s64 	%rd26, %rd7, %rd65;
	st.global.u32 	[%rd26+-4096], %r54;
	ld.global.u32 	%r55, [%rd25+-3584];
	add.s32 	%r56, %r55, 1;
	st.global.u32 	[%rd26+-3584], %r56;
	ld.global.u32 	%r57, [%rd25+-3072];
	add.s32 	%r58, %r57, 1;
	st.global.u32 	[%rd26+-3072], %r58;
	ld.global.u32 	%r59, [%rd25+-2560];
	add.s32 	%r60, %r59, 1;
	st.global.u32 	[%rd26+-2560], %r60;
	ld.global.u32 	%r61, [%rd25+-2048];
	add.s32 	%r62, %r61, 1;
	st.global.u32 	[%rd26+-2048], %r62;
	ld.global.u32 	%r63, [%rd25+-1536];
	add.s32 	%r64, %r63, 1;
	st.global.u32 	[%rd26+-1536], %r64;
	ld.global.u32 	%r65, [%rd25+-1024];
	add.s32 	%r66, %r65, 1;
	st.global.u32 	[%rd26+-1024], %r66;
	ld.global.u32 	%r67, [%rd25+-512];
	add.s32 	%r68, %r67, 1;
	st.global.u32 	[%rd26+-512], %r68;
	ld.global.u32 	%r69, [%rd25];
	add.s32 	%r70, %r69, 1;
	st.global.u32 	[%rd26], %r70;
	add.s64 	%rd27, %rd6, %rd24;
	ld.global.u32 	%r71, [%rd27+-1536];
	add.s32 	%r72, %r71, 1;
	add.s64 	%rd28, %rd7, %rd24;
	st.global.u32 	[%rd28+-1536], %r72;
	ld.global.u32 	%r73, [%rd27+-1024];
	add.s32 	%r74, %r73, 1;
	st.global.u32 	[%rd28+-1024], %r74;
	ld.global.u32 	%r75, [%rd27+-512];
	add.s32 	%r76, %r75, 1;
	st.global.u32 	[%rd28+-512], %r76;
	ld.global.u32 	%r77, [%rd27];
	add.s32 	%r78, %r77, 1;
	st.global.u32 	[%rd28], %r78;
	ld.global.u32 	%r79, [%rd27+512];
	add.s32 	%r80, %r79, 1;
	st.global.u32 	[%rd28+512], %r80;
	ld.global.u32 	%r81, [%rd27+1024];
	add.s32 	%r82, %r81, 1;
	st.global.u32 	[%rd28+1024], %r82;
	ld.global.u32 	%r83, [%rd27+1536];
	add.s32 	%r84, %r83, 1;
	st.global.u32 	[%rd28+1536], %r84;
	add.s32 	%r162, %r162, 16;
	add.s32 	%r161, %r161, 2048;
	add.s64 	%rd65, %rd65, 8192;
	setp.eq.s32 	%p6, %r162, 0;
	@%p6 bra 	$L__BB1_8;
	bra.uni 	$L__BB1_7;
$L__BB1_8:
	setp.eq.s32 	%p7, %r10, 0;
	@%p7 bra 	$L__BB1_58;
	and.b32  	%r37, %r49, 7;
	setp.lt.u32 	%p8, %r10, 8;
	@%p8 bra 	$L__BB1_11;
	shl.b32 	%r85, %r167, 7;
	add.s32 	%r86, %r85, %r6;
	mul.wide.s32 	%rd29, %r86, 4;
	add.s64 	%rd30, %rd6, %rd29;
	ld.global.u32 	%r87, [%rd30];
	add.s32 	%r88, %r87, 1;
	add.s64 	%rd31, %rd7, %rd29;
	st.global.u32 	[%rd31], %r88;
	ld.global.u32 	%r89, [%rd30+512];
	add.s32 	%r90, %r89, 1;
	st.global.u32 	[%rd31+512], %r90;
	ld.global.u32 	%r91, [%rd30+1024];
	add.s32 	%r92, %r91, 1;
	st.global.u32 	[%rd31+1024], %r92;
	ld.global.u32 	%r93, [%rd30+1536];
	add.s32 	%r94, %r93, 1;
	st.global.u32 	[%rd31+1536], %r94;
	ld.global.u32 	%r95, [%rd30+2048];
	add.s32 	%r96, %r95, 1;
	st.global.u32 	[%rd31+2048], %r96;
	ld.global.u32 	%r97, [%rd30+2560];
	add.s32 	%r98, %r97, 1;
	st.global.u32 	[%rd31+2560], %r98;
	ld.global.u32 	%r99, [%rd30+3072];
	add.s32 	%r100, %r99, 1;
	st.global.u32 	[%rd31+3072], %r100;
	ld.global.u32 	%r101, [%rd30+3584];
	add.s32 	%r102, %r101, 1;
	st.global.u32 	[%rd31+3584], %r102;
	add.s32 	%r167, %r167, 8;
$L__BB1_11:
	setp.eq.s32 	%p9, %r37, 0;
	@%p9 bra 	$L__BB1_58;
	and.b32  	%r40, %r49, 3;
	setp.lt.u32 	%p10, %r37, 4;
	@%p10 bra 	$L__BB1_14;
	shl.b32 	%r103, %r167, 7;
	add.s32 	%r104, %r103, %r6;
	mul.wide.s32 	%rd32, %r104, 4;
	add.s64 	%rd33, %rd6, %rd32;
	ld.global.u32 	%r105, [%rd33];
	add.s32 	%r106, %r105, 1;
	add.s64 	%rd34, %rd7, %rd32;
	st.global.u32 	[%rd34], %r106;
	ld.global.u32 	%r107, [%rd33+512];
	add.s32 	%r108, %r107, 1;
	st.global.u32 	[%rd34+512], %r108;
	ld.global.u32 	%r109, [%rd33+1024];
	add.s32 	%r110, %r109, 1;
	st.global.u32 	[%rd34+1024], %r110;
	ld.global.u32 	%r111, [%rd33+1536];
	add.s32 	%r112, %r111, 1;
	st.global.u32 	[%rd34+1536], %r112;
	add.s32 	%r167, %r167, 4;
$L__BB1_14:
	setp.eq.s32 	%p11, %r40, 0;
	@%p11 bra 	$L__BB1_58;
	shl.b32 	%r113, %r167, 7;
	add.s32 	%r171, %r6, %r113;
	neg.s32 	%r170, %r40;
$L__BB1_16:
	.pragma "nounroll";
	mul.wide.s32 	%rd36, %r171, 4;
	add.s64 	%rd37, %rd7, %rd36;
	add.s64 	%rd38, %rd6, %rd36;
	ld.global.u32 	%r114, [%rd38];
	add.s32 	%r115, %r114, 1;
	st.global.u32 	[%rd37], %r115;
	add.s32 	%r171, %r171, 128;
	add.s32 	%r170, %r170, 1;
	setp.ne.s32 	%p12, %r170, 0;
	@%p12 bra 	$L__BB1_16;
	bra.uni 	$L__BB1_58;
$L__BB1_17:
	setp.lt.s32 	%p13, %r49, 1;
	@%p13 bra 	$L__BB1_58;
	and.b32  	%r14, %r49, 7;
	setp.lt.u32 	%p14, %r49, 8;
	mov.b32 	%r164, 0;
	@%p14 bra 	$L__BB1_37;
	and.b32  	%r164, %r49, 2147483640;
	mov.b32 	%r163, 0;
$L__BB1_20:
	.pragma "nounroll";
	shl.b32 	%r118, %r163, 7;
	add.s32 	%r21, %r118, %r6;
	setp.ge.s32 	%p15, %r21, %r4;
	@%p15 bra 	$L__BB1_22;
	mul.wide.u32 	%rd39, %r21, 4;
	add.s64 	%rd40, %rd6, %rd39;
	ld.global.u32 	%r119, [%rd40];
	add.s32 	%r120, %r119, 1;
	add.s64 	%rd41, %rd7, %rd39;
	st.global.u32 	[%rd41], %r120;
$L__BB1_22:
	add.s32 	%r121, %r21, 128;
	setp.ge.s32 	%p16, %r121, %r4;
	mul.wide.s32 	%rd42, %r121, 4;
	add.s64 	%rd11, %rd6, %rd42;
	add.s64 	%rd12, %rd7, %rd42;
	@%p16 bra 	$L__BB1_24;
	ld.global.u32 	%r122, [%rd11];
	add.s32 	%r123, %r122, 1;
	st.global.u32 	[%rd12], %r123;
$L__BB1_24:
	add.s32 	%r124, %r21, 256;
	setp.ge.s32 	%p17, %r124, %r4;
	@%p17 bra 	$L__BB1_26;
	ld.global.u32 	%r125, [%rd11+512];
	add.s32 	%r126, %r125, 1;
	st.global.u32 	[%rd12+512], %r126;
$L__BB1_26:
	add.s32 	%r127, %r21, 384;
	setp.ge.s32 	%p18, %r127, %r4;
	@%p18 bra 	$L__BB1_28;
	ld.global.u32 	%r128, [%rd11+1024];
	add.s32 	%r129, %r128, 1;
	st.global.u32 	[%rd12+1024], %r129;
$L__BB1_28:
	add.s32 	%r130, %r21, 512;
	setp.ge.s32 	%p19, %r130, %r4;
	@%p19 bra 	$L__BB1_30;
	ld.global.u32 	%r131, [%rd11+1536];
	add.s32 	%r132, %r131, 1;
	st.global.u32 	[%rd12+1536], %r132;
$L__BB1_30:
	add.s32 	%r133, %r21, 640;
	setp.ge.s32 	%p20, %r133, %r4;
	@%p20 bra 	$L__BB1_32;
	ld.global.u32 	%r134, [%rd11+2048];
	add.s32 	%r135, %r134, 1;
	st.global.u32 	[%rd12+2048], %r135;
$L__BB1_32:
	add.s32 	%r136, %r21, 768;
	setp.ge.s32 	%p21, %r136, %r4;
	@%p21 bra 	$L__BB1_34;
	ld.global.u32 	%r137, [%rd11+2560];
	add.s32 	%r138, %r137, 1;
	st.global.u32 	[%rd12+2560], %r138;
$L__BB1_34:
	add.s32 	%r139, %r21, 896;
	setp.ge.s32 	%p22, %r139, %r4;
	@%p22 bra 	$L__BB1_36;
	ld.global.u32 	%r140, [%rd11+3072];
	add.s32 	%r141, %r140, 1;
	st.global.u32 	[%rd12+3072], %r141;
$L__BB1_36:
	add.s32 	%r163, %r163, 8;
	setp.ne.s32 	%p23, %r163, %r164;
	@%p23 bra 	$L__BB1_20;
$L__BB1_37:
	setp.eq.s32 	%p24, %r14, 0;
	@%p24 bra 	$L__BB1_58;
	and.b32  	%r24, %r49, 3;
	setp.lt.u32 	%p25, %r14, 4;
	@%p25 bra 	$L__BB1_48;
	shl.b32 	%r142, %r164, 7;
	add.s32 	%r25, %r142, %r6;
	setp.ge.s32 	%p26, %r25, %r4;
	@%p26 bra 	$L__BB1_41;
	mul.wide.s32 	%rd43, %r25, 4;
	add.s64 	%rd44, %rd6, %rd43;
	ld.global.u32 	%r143, [%rd44];
	add.s32 	%r144, %r143, 1;
	add.s64 	%rd45, %rd7, %rd43;
	st.global.u32 	[%rd45], %r144;
$L__BB1_41:
	add.s32 	%r26, %r25, 128;
	setp.ge.s32 	%p27, %r26, %r4;
	@%p27 bra 	$L__BB1_43;
	mul.wide.s32 	%rd46, %r26, 4;
	add.s64 	%rd47, %rd6, %rd46;
	ld.global.u32 	%r145, [%rd47];
	add.s32 	%r146, %r145, 1;
	add.s64 	%rd48, %rd7, %rd46;
	st.global.u32 	[%rd48], %r146;
$L__BB1_43:
	add.s32 	%r27, %r25, 256;
	setp.ge.s32 	%p28, %r27, %r4;
	@%p28 bra 	$L__BB1_45;
	mul.wide.s32 	%rd49, %r27, 4;
	add.s64 	%rd50, %rd6, %rd49;
	ld.global.u32 	%r147, [%rd50];
	add.s32 	%r148, %r147, 1;
	add.s64 	%rd51, %rd7, %rd49;
	st.global.u32 	[%rd51], %r148;
$L__BB1_45:
	add.s32 	%r28, %r25, 384;
	setp.ge.s32 	%p29, %r28, %r4;
	@%p29 bra 	$L__BB1_47;
	mul.wide.s32 	%rd52, %r28, 4;
	add.s64 	%rd53, %rd6, %rd52;
	ld.global.u32 	%r149, [%rd53];
	add.s32 	%r150, %r149, 1;
	add.s64 	%rd54, %rd7, %rd52;
	st.global.u32 	[%rd54], %r150;
$L__BB1_47:
	add.s32 	%r164, %r164, 4;
$L__BB1_48:
	setp.eq.s32 	%p30, %r24, 0;
	@%p30 bra 	$L__BB1_58;
	setp.eq.s32 	%p31, %r24, 1;
	@%p31 bra 	$L__BB1_55;
	shl.b32 	%r151, %r164, 7;
	add.s32 	%r31, %r151, %r6;
	setp.ge.s32 	%p32, %r31, %r4;
	@%p32 bra 	$L__BB1_52;
	mul.wide.s32 	%rd55, %r31, 4;
	add.s64 	%rd56, %rd6, %rd55;
	ld.global.u32 	%r152, [%rd56];
	add.s32 	%r153, %r152, 1;
	add.s64 	%rd57, %rd7, %rd55;
	st.global.u32 	[%rd57], %r153;
$L__BB1_52:
	add.s32 	%r32, %r31, 128;
	setp.ge.s32 	%p33, %r32, %r4;
	@%p33 bra 	$L__BB1_54;
	mul.wide.s32 	%rd58, %r32, 4;
	add.s64 	%rd59, %rd6, %rd58;
	ld.global.u32 	%r154, [%rd59];
	add.s32 	%r155, %r154, 1;
	add.s64 	%rd60, %rd7, %rd58;
	st.global.u32 	[%rd60], %r155;
$L__BB1_54:
	add.s32 	%r164, %r164, 2;
$L__BB1_55:
	and.b32  	%r156, %r49, 1;
	setp.eq.b32 	%p34, %r156, 1;
	not.pred 	%p35, %p34;
	@%p35 bra 	$L__BB1_58;
	shl.b32 	%r157, %r164, 7;
	add.s32 	%r35, %r157, %r6;
	setp.ge.s32 	%p36, %r35, %r4;
	@%p36 bra 	$L__BB1_58;
	mul.wide.s32 	%rd61, %r35, 4;
	add.s64 	%rd62, %rd6, %rd61;
	ld.global.u32 	%r158, [%rd62];
	add.s32 	%r159, %r158, 1;
	add.s64 	%rd63, %rd7, %rd61;
	st.global.u32 	[%rd63], %r159;
$L__BB1_58:
	ret;

}
	// .globl	_ZN3cub18CUB_300001_SM_10006detail9transform16transform_kernelINS2_10policy_hubILb1EN4cuda3std3__45tupleIJN6thrust24THRUST_300001_SM_1000_NS6detail15normal_iteratorINSA_10device_ptrIiEEEEEEEE10policy1000El7plusOneIiESF_JPiEEEvT0_iT1_T2_DpNS2_10kernel_argIT3_EE
.visible .entry _ZN3cub18CUB_300001_SM_10006detail9transform16transform_kernelINS2_10policy_hubILb1EN4cuda3std3__45tupleIJN6thrust24THRUST_300001_SM_1000_NS6detail15normal_iteratorINSA_10device_ptrIiEEEEEEEE10policy1000El7plusOneIiESF_JPiEEEvT0_iT1_T2_DpNS2_10kernel_argIT3_EE(
	.param .u64 _ZN3cub18CUB_300001_SM_10006detail9transform16transform_kernelINS2_10policy_hubILb1EN4cuda3std3__45tupleIJN6thrust24THRUST_300001_SM_1000_NS6detail15normal_iteratorINSA_10device_ptrIiEEEEEEEE10policy1000El7plusOneIiESF_JPiEEEvT0_iT1_T2_DpNS2_10kernel_argIT3_EE_param_0,
	.param .u32 _ZN3cub18CUB_300001_SM_10006detail9transform16transform_kernelINS2_10policy_hubILb1EN4cuda3std3__45tupleIJN6thrust24THRUST_300001_SM_1000_NS6detail15normal_iteratorINSA_10device_ptrIiEEEEEEEE10policy1000El7plusOneIiESF_JPiEEEvT0_iT1_T2_DpNS2_10kernel_argIT3_EE_param_1,
	.param .align 1 .b8 _ZN3cub18CUB_300001_SM_10006detail9transform16transform_kernelINS2_10policy_hubILb1EN4cuda3std3__45tupleIJN6thrust24THRUST_300001_SM_1000_NS6detail15normal_iteratorINSA_10device_ptrIiEEEEEEEE10policy1000El7plusOneIiESF_JPiEEEvT0_iT1_T2_DpNS2_10kernel_argIT3_EE_param_2[1],
	.param .align 8 .b8 _ZN3cub18CUB_300001_SM_10006detail9transform16transform_kernelINS2_10policy_hubILb1EN4cuda3std3__45tupleIJN6thrust24THRUST_300001_SM_1000_NS6detail15normal_iteratorINSA_10device_ptrIiEEEEEEEE10policy1000El7plusOneIiESF_JPiEEEvT0_iT1_T2_DpNS2_10kernel_argIT3_EE_param_3[8],
	.param .align 8 .b8 _ZN3cub18CUB_300001_SM_10006detail9transform16transform_kernelINS2_10policy_hubILb1EN4cuda3std3__45tupleIJN6thrust24THRUST_300001_SM_1000_NS6detail15normal_iteratorINSA_10device_ptrIiEEEEEEEE10policy1000El7plusOneIiESF_JPiEEEvT0_iT1_T2_DpNS2_10kernel_argIT3_EE_param_4[16]
)
.maxntid 128
{
	.reg .pred 	%p<37>;
	.reg .b32 	%r<169>;
	.reg .b64 	%rd<72>;

	ld.param.u64 	%rd16, [_ZN3cub18CUB_300001_SM_10006detail9transform16transform_kernelINS2_10policy_hubILb1EN4cuda3std3__45tupleIJN6thrust24THRUST_300001_SM_1000_NS6detail15normal_iteratorINSA_10device_ptrIiEEEEEEEE10policy1000El7plusOneIiESF_JPiEEEvT0_iT1_T2_DpNS2_10kernel_argIT3_EE_param_0];
	ld.param.u64 	%rd17, [_ZN3cub18CUB_300001_SM_10006detail9transform16transform_kernelINS2_10policy_hubILb1EN4cuda3std3__45tupleIJN6thrust24THRUST_300001_SM_1000_NS6detail15normal_iteratorINSA_10device_ptrIiEEEEEEEE10policy1000El7plusOneIiESF_JPiEEEvT0_iT1_T2_DpNS2_10kernel_argIT3_EE_param_4];
	ld.param.u64 	%rd18, [_ZN3cub18CUB_300001_SM_10006detail9transform16transform_kernelINS2_10policy_hubILb1EN4cuda3std3__45tupleIJN6thrust24THRUST_300001_SM_1000_NS6detail15normal_iteratorINSA_10device_ptrIiEEEEEEEE10policy1000El7plusOneIiESF_JPiEEEvT0_iT1_T2_DpNS2_10kernel_argIT3_EE_param_3];
	ld.param.u32 	%r47, [_ZN3cub18CUB_300001_SM_10006detail9transform16transform_kernelINS2_10policy_hubILb1EN4cuda3std3__45tupleIJN6thrust24THRUST_300001_SM_1000_NS6detail15normal_iteratorINSA_10device_ptrIiEEEEEEEE10policy1000El7plusOneIiESF_JPiEEEvT0_iT1_T2_DpNS2_10kernel_argIT3_EE_param_1];
	cvta.to.global.u64 	%rd1, %rd18;
	cvta.to.global.u64 	%rd2, %rd17;
	shl.b32 	%r1, %r47, 7;
	mov.u32 	%r48, %ctaid.x;
	cvt.u64.u32 	%rd19, %r48;
	cvt.s64.s32 	%rd20, %r1;
	mul.lo.s64 	%rd3, %rd20, %rd19;
	sub.s64 	%rd21, %rd16, %rd3;
	min.s64 	%rd22, %rd21, %rd20;
	cvt.u32.u64 	%r2, %rd22;
	shl.b32 	%r3, %r2, 2;
	mov.u32 	%r4, %tid.x;
	shl.b32 	%r157, %r4, 7;
	setp.ge.s32 	%p1, %r157, %r3;
	@%p1 bra 	$L__BB2_3;
	shl.b64 	%rd23, %rd3, 2;
	add.s64 	%rd24, %rd2, %rd23;
	mul.wide.u32 	%rd25, %r4, 128;
	add.s64 	%rd70, %rd24, %rd25;
$L__BB2_2:
	.pragma "nounroll";
	// begin inline asm
	prefetch.global.L2 [%rd70];
	// end inline asm
	add.s32 	%r157, %r157, 16384;
	add.s64 	%rd70, %rd70, 16384;
	setp.lt.s32 	%p2, %r157, %r3;
	@%p2 bra 	$L__BB2_2;
$L__BB2_3:
	shl.b64 	%rd27, %rd3, 2;
	add.s64 	%rd7, %rd2, %rd27;
	add.s64 	%rd8, %rd1, %rd27;
	setp.eq.s32 	%p3, %r1, %r2;
	@%p3 bra 	$L__BB2_45;
	setp.lt.s32 	%p4, %r47, 1;
	@%p4 bra 	$L__BB2_58;
	and.b32  	%r8, %r47, 7;
	setp.lt.u32 	%p5, %r47, 8;
	mov.b32 	%r166, 0;
	@%p5 bra 	$L__BB2_24;
	and.b32  	%r166, %r47, 2147483640;
	mov.b32 	%r160, 0;
$L__BB2_7:
	.pragma "nounroll";
	shl.b32 	%r51, %r160, 7;
	add.s32 	%r19, %r51, %r4;
	setp.ge.s32 	%p6, %r19, %r2;
	@%p6 bra 	$L__BB2_9;
	mul.wide.u32 	%rd28, %r19, 4;
	add.s64 	%rd29, %rd7, %rd28;
	ld.global.u32 	%r52, [%rd29];
	add.s32 	%r53, %r52, 1;
	add.s64 	%rd30, %rd8, %rd28;
	st.global.u32 	[%rd30], %r53;
$L__BB2_9:
	add.s32 	%r54, %r19, 128;
	setp.ge.s32 	%p7, %r54, %r2;
	mul.wide.s32 	%rd31, %r54, 4;
	add.s64 	%rd12, %rd7, %rd31;
	add.s64 	%rd13, %rd8, %rd31;
	@%p7 bra 	$L__BB2_11;
	ld.global.u32 	%r55, [%rd12];
	add.s32 	%r56, %r55, 1;
	st.global.u32 	[%rd13], %r56;
$L__BB2_11:
	add.s32 	%r57, %r19, 256;
	setp.ge.s32 	%p8, %r57, %r2;
	@%p8 bra 	$L__BB2_13;
	ld.global.u32 	%r58, [%rd12+512];
	add.s32 	%r59, %r58, 1;
	st.global.u32 	[%rd13+512], %r59;
$L__BB2_13:
	add.s32 	%r60, %r19, 384;
	setp.ge.s32 	%p9, %r60, %r2;
	@%p9 bra 	$L__BB2_15;
	ld.global.u32 	%r61, [%rd12+1024];
	add.s32 	%r62, %r61, 1;
	st.global.u32 	[%rd13+1024], %r62;
$L__BB2_15:
	add.s32 	%r63, %r19, 512;
	setp.ge.s32 	%p10, %r63, %r2;
	@%p10 bra 	$L__BB2_17;
	ld.global.u32 	%r64, [%rd12+1536];
	add.s32 	%r65, %r64, 1;
	st.global.u32 	[%rd13+1536], %r65;
$L__BB2_17:
	add.s32 	%r66, %r19, 640;
	setp.ge.s32 	%p11, %r66, %r2;
	@%p11 bra 	$L__BB2_19;
	ld.global.u32 	%r67, [%rd12+2048];
	add.s32 	%r68, %r67, 1;
	st.global.u32 	[%rd13+2048], %r68;
$L__BB2_19:
	add.s32 	%r69, %r19, 768;
	setp.ge.s32 	%p12, %r69, %r2;
	@%p12 bra 	$L__BB2_21;
	ld.global.u32 	%r70, [%rd12+2560];
	add.s32 	%r71, %r70, 1;
	st.global.u32 	[%rd13+2560], %r71;
$L__BB2_21:
	add.s32 	%r72, %r19, 896;
	setp.ge.s32 	%p13, %r72, %r2;
	@%p13 bra 	$L__BB2_23;
	ld.global.u32 	%r73, [%rd12+3072];
	add.s32 	%r74, %r73, 1;
	st.global.u32 	[%rd13+3072], %r74;
$L__BB2_23:
	add.s32 	%r160, %r160, 8;
	setp.eq.s32 	%p14, %r160, %r166;
	@%p14 bra 	$L__BB2_24;
	bra.uni 	$L__BB2_7;
$L__BB2_24:
	setp.eq.s32 	%p15, %r8, 0;
	@%p15 bra 	$L__BB2_58;
	and.b32  	%r35, %r47, 3;
	setp.lt.u32 	%p16, %r8, 4;
	@%p16 bra 	$L__BB2_35;
	shl.b32 	%r75, %r166, 7;
	add.s32 	%r36, %r75, %r4;
	setp.ge.s32 	%p17, %r36, %r2;
	@%p17 bra 	$L__BB2_28;
	mul.wide.s32 	%rd32, %r36, 4;
	add.s64 	%rd33, %rd7, %rd32;
	ld.global.u32 	%r76, [%rd33];
	add.s32 	%r77, %r76, 1;
	add.s64 	%rd34, %rd8, %rd32;
	st.global.u32 	[%rd34], %r77;
$L__BB2_28:
	add.s32 	%r37, %r36, 128;
	setp.ge.s32 	%p18, %r37, %r2;
	@%p18 bra 	$L__BB2_30;
	mul.wide.s32 	%rd35, %r37, 4;
	add.s64 	%rd36, %rd7, %rd35;
	ld.global.u32 	%r78, [%rd36];
	add.s32 	%r79, %r78, 1;
	add.s64 	%rd37, %rd8, %rd35;
	st.global.u32 	[%rd37], %r79;
$L__BB2_30:
	add.s32 	%r38, %r36, 256;
	setp.ge.s32 	%p19, %r38, %r2;
	@%p19 bra 	$L__BB2_32;
	mul.wide.s32 	%rd38, %r38, 4;
	add.s64 	%rd39, %rd7, %rd38;
	ld.global.u32 	%r80, [%rd39];
	add.s32 	%r81, %r80, 1;
	add.s64 	%rd40, %rd8, %rd38;
	st.global.u32 	[%rd40], %r81;
$L__BB2_32:
	add.s32 	%r39, %r36, 384;
	setp.ge.s32 	%p20, %r39, %r2;
	@%p20 bra 	$L__BB2_34;
	mul.wide.s32 	%rd41, %r39, 4;
	add.s64 	%rd42, %rd7, %rd41;
	ld.global.u32 	%r82, [%rd42];
	add.s32 	%r83, %r82, 1;
	add.s64 	%rd43, %rd8, %rd41;
	st.global.u32 	[%rd43], %r83;
$L__BB2_34:
	add.s32 	%r166, %r166, 4;
$L__BB2_35:
	setp.eq.s32 	%p21, %r35, 0;
	@%p21 bra 	$L__BB2_58;
	setp.eq.s32 	%p22, %r35, 1;
	@%p22 bra 	$L__BB2_42;
	shl.b32 	%r84, %r166, 7;
	add.s32 	%r42, %r84, %r4;
	setp.ge.s32 	%p23, %r42, %r2;
	@%p23 bra 	$L__BB2_39;
	mul.wide.s32 	%rd44, %r42, 4;
	add.s64 	%rd45, %rd7, %rd44;
	ld.global.u32 	%r85, [%rd45];
	add.s32 	%r86, %r85, 1;
	add.s64 	%rd46, %rd8, %rd44;
	st.global.u32 	[%rd46], %r86;
$L__BB2_39:
	add.s32 	%r43, %r42, 128;
	setp.ge.s32 	%p24, %r43, %r2;
	@%p24 bra 	$L__BB2_41;
	mul.wide.s32 	%rd47, %r43, 4;
	add.s64 	%rd48, %rd7, %rd47;
	ld.global.u32 	%r87, [%rd48];
	add.s32 	%r88, %r87, 1;
	add.s64 	%rd49, %rd8, %rd47;
	st.global.u32 	[%rd49], %r88;
$L__BB2_41:
	add.s32 	%r166, %r166, 2;
$L__BB2_42:
	and.b32  	%r89, %r47, 1;
	setp.eq.b32 	%p25, %r89, 1;
	not.pred 	%p26, %p25;
	@%p26 bra 	$L__BB2_58;
	shl.b32 	%r90, %r166, 7;
	add.s32 	%r46, %r90, %r4;
	setp.ge.s32 	%p27, %r46, %r2;
	@%p27 bra 	$L__BB2_58;
	mul.wide.s32 	%rd50, %r46, 4;
	add.s64 	%rd51, %rd7, %rd50;
	ld.global.u32 	%r91, [%rd51];
	add.s32 	%r92, %r91, 1;
	add.s64 	%rd52, %rd8, %rd50;
	st.global.u32 	[%rd52], %r92;
	bra.uni 	$L__BB2_58;
$L__BB2_45:
	setp.lt.s32 	%p28, %r47, 1;
	@%p28 bra 	$L__BB2_58;
	and.b32  	%r10, %r47, 15;
	setp.lt.u32 	%p29, %r47, 16;
	mov.b32 	%r162, 0;
	@%p29 bra 	$L__BB2_49;
	and.b32  	%r162, %r47, 2147483632;
	neg.s32 	%r159, %r162;
	add.s32 	%r158, %r4, 1152;
	mul.wide.u32 	%rd53, %r4, 4;
	or.b64  	%rd71, %rd53, 4096;
$L__BB2_48:
	.pragma "nounroll";
	mul.wide.s32 	%rd54, %r158, 4;
	add.s64 	%rd55, %rd54, 1536;
	add.s64 	%rd56, %rd7, %rd71;
	ld.global.u32 	%r94, [%rd56+-4096];
	add.s32 	%r95, %r94, 1;
	add.s64 	%rd57, %rd8, %rd71;
	st.global.u32 	[%rd57+-4096], %r95;
	ld.global.u32 	%r96, [%rd56+-3584];
	add.s32 	%r97, %r96, 1;
	st.global.u32 	[%rd57+-3584], %r97;
	ld.global.u32 	%r98, [%rd56+-3072];
	add.s32 	%r99, %r98, 1;
	st.global.u32 	[%rd57+-3072], %r99;
	ld.global.u32 	%r100, [%rd56+-2560];
	add.s32 	%r101, %r100, 1;
	st.global.u32 	[%rd57+-2560], %r101;
	ld.global.u32 	%r102, [%rd56+-2048];
	add.s32 	%r103, %r102, 1;
	st.global.u32 	[%rd57+-2048], %r103;
	ld.global.u32 	%r104, [%rd56+-1536];
	add.s32 	%r105, %r104, 1;
	st.global.u32 	[%rd57+-1536], %r105;
	ld.global.u32 	%r106, [%rd56+-1024];
	add.s32 	%r107, %r106, 1;
	st.global.u32 	[%rd57+-1024], %r107;
	ld.global.u32 	%r108, [%rd56+-512];
	add.s32 	%r109, %r108, 1;
	st.global.u32 	[%rd57+-512], %r109;
	ld.global.u32 	%r110, [%rd56];
	add.s32 	%r111, %r110, 1;
	st.global.u32 	[%rd57], %r111;
	add.s64 	%rd58, %rd7, %rd55;
	ld.global.u32 	%r112, [%rd58+-1536];
	add.s32 	%r113, %r112, 1;
	add.s64 	%rd59, %rd8, %rd55;
	st.global.u32 	[%rd59+-1536], %r113;
	ld.global.u32 	%r114, [%rd58+-1024];
	add.s32 	%r115, %r114, 1;
	st.global.u32 	[%rd59+-1024], %r115;
	ld.global.u32 	%r116, [%rd58+-512];
	add.s32 	%r117, %r116, 1;
	st.global.u32 	[%rd59+-512], %r117;
	ld.global.u32 	%r118, [%rd58];
	add.s32 	%r119, %r118, 1;
	st.global.u32 	[%rd59], %r119;
	ld.global.u32 	%r120, [%rd58+512];
	add.s32 	%r121, %r120, 1;
	st.global.u32 	[%rd59+512], %r121;
	ld.global.u32 	%r122, [%rd58+1024];
	add.s32 	%r123, %r122, 1;
	st.global.u32 	[%rd59+1024], %r123;
	ld.global.u32 	%r124, [%rd58+1536];
	add.s32 	%r125, %r124, 1;
	st.global.u32 	[%rd59+1536], %r125;
	add.s32 	%r159, %r159, 16;
	add.s32 	%r158, %r158, 2048;
	add.s64 	%rd71, %rd71, 8192;
	setp.eq.s32 	%p30, %r159, 0;
	@%p30 bra 	$L__BB2_49;
	bra.uni 	$L__BB2_48;
$L__BB2_49:
	setp.eq.s32 	%p31, %r10, 0;
	@%p31 bra 	$L__BB2_58;
	and.b32  	%r22, %r47, 7;
	setp.lt.u32 	%p32, %r10, 8;
	@%p32 bra 	$L__BB2_52;
	shl.b32 	%r126, %r162, 7;
	add.s32 	%r127, %r126, %r4;
	mul.wide.s32 	%rd60, %r127, 4;
	add.s64 	%rd61, %rd7, %rd60;
	ld.global.u32 	%r128, [%rd61];
	add.s32 	%r129, %r128, 1;
	add.s64 	%rd62, %rd8, %rd60;
	st.global.u32 	[%rd62], %r129;
	ld.global.u32 	%r130, [%rd61+512];
	add.s32 	%r131, %r130, 1;
	st.global.u32 	[%rd62+512], %r131;
	ld.global.u32 	%r132, [%rd61+1024];
	add.s32 	%r133, %r132, 1;
	st.global.u32 	[%rd62+1024], %r133;
	ld.global.u32 	%r134, [%rd61+1536];
	add.s32 	%r135, %r134, 1;
	st.global.u32 	[%rd62+1536], %r135;
	ld.global.u32 	%r136, [%rd61+2048];
	add.s32 	%r137, %r136, 1;
	st.global.u32 	[%rd62+2048], %r137;
	ld.global.u32 	%r138, [%rd61+2560];
	add.s32 	%r139, %r138, 1;
	st.global.u32 	[%rd62+2560], %r139;
	ld.global.u32 	%r140, [%rd61+3072];
	add.s32 	%r141, %r140, 1;
	st.global.u32 	[%rd62+3072], %r141;
	ld.global.u32 	%r142, [%rd61+3584];
	add.s32 	%r143, %r142, 1;
	st.global.u32 	[%rd62+3584], %r143;
	add.s32 	%r162, %r162, 8;
$L__BB2_52:
	setp.eq.s32 	%p33, %r22, 0;
	@%p33 bra 	$L__BB2_58;
	and.b32  	%r25, %r47, 3;
	setp.lt.u32 	%p34, %r22, 4;
	@%p34 bra 	$L__BB2_55;
	shl.b32 	%r144, %r162, 7;
	add.s32 	%r145, %r144, %r4;
	mul.wide.s32 	%rd63, %r145, 4;
	add.s64 	%rd64, %rd7, %rd63;
	ld.global.u32 	%r146, [%rd64];
	add.s32 	%r147, %r146, 1;
	add.s64 	%rd65, %rd8, %rd63;
	st.global.u32 	[%rd65], %r147;
	ld.global.u32 	%r148, [%rd64+512];
	add.s32 	%r149, %r148, 1;
	st.global.u32 	[%rd65+512], %r149;
	ld.global.u32 	%r150, [%rd64+1024];
	add.s32 	%r151, %r150, 1;
	st.global.u32 	[%rd65+1024], %r151;
	ld.global.u32 	%r152, [%rd64+1536];
	add.s32 	%r153, %r152, 1;
	st.global.u32 	[%rd65+1536], %r153;
	add.s32 	%r162, %r162, 4;
$L__BB2_55:
	setp.eq.s32 	%p35, %r25, 0;
	@%p35 bra 	$L__BB2_58;
	shl.b32 	%r154, %r162, 7;
	add.s32 	%r165, %r4, %r154;
	neg.s32 	%r164, %r25;
$L__BB2_57:
	.pragma "nounroll";
	mul.wide.s32 	%rd67, %r165, 4;
	add.s64 	%rd68, %rd8, %rd67;
	add.s64 	%rd69, %rd7, %rd67;
	ld.global.u32 	%r155, [%rd69];
	add.s32 	%r156, %r155, 1;
	st.global.u32 	[%rd68], %r156;
	add.s32 	%r165, %r165, 128;
	add.s32 	%r164, %r164, 1;
	setp.eq.s32 	%p36, %r164, 0;
	@%p36 bra 	$L__BB2_58;
	bra.uni 	$L__BB2_57;
$L__BB2_58:
	ret;

}


// ===== COMPILED SASS (sm_100) =====

	.target	sm_100

	.elftype	@"ET_EXEC"


//--------------------- .note.nv.tkinfo           --------------------------
	.section	.note.nv.tkinfo,"",@"SHT_NOTE"
	.sectionflags	@"SHF_NOTE_NV_TKINFO"
	.tkinfo
        /*0018*/ 	.word	0x00000002
        /*0030*/ 	.string	""
        /*0030*/ 	.string	"ptxas"
        /*0030*/ 	.string	"Cuda compilation tools, release 13.0, V13.0.88"
        /*0030*/ 	.string	"Build cuda_13.0.r13.0/compiler.36424714_0"
        /*0030*/ 	.string	"-arch sm_100 -m 64 "



//--------------------- .note.nv.cuinfo           --------------------------
	.section	.note.nv.cuinfo,"",@"SHT_NOTE"
	.sectionflags	@"SHF_NOTE_NV_CUINFO"
        /*0018*/ 	.short	0x0002
        /*001a*/ 	.short	0x0064
        /*001c*/ 	.short	0x0082
	.zero		2


//--------------------- .nv.info                  --------------------------
	.section	.nv.info,"",@"SHT_CUDA_INFO"
	.align	4


	//----- nvinfo : EIATTR_REGCOUNT
	.align		4
        /*0000*/ 	.byte	0x04, 0x2f
        /*0002*/ 	.short	(.L_46 - .L_45)
	.align		4
.L_45:
        /*0004*/ 	.word	index@(_ZN3cub18CUB_300001_SM_10006detail11EmptyKernelIvEEvv)
        /*0008*/ 	.word	0x00000004


	//----- nvinfo : EIATTR_FRAME_SIZE
	.align		4
.L_46:
        /*000c*/ 	.byte	0x04, 0x11
        /*000e*/ 	.short	(.L_48 - .L_47)
	.align		4
.L_47:
        /*0010*/ 	.word	index@(_ZN3cub18CUB_300001_SM_10006detail11EmptyKernelIvEEvv)
        /*0014*/ 	.word	0x00000000


	//----- nvinfo : EIATTR_REGCOUNT
	.align		4
.L_48:
        /*0018*/ 	.byte	0x04, 0x2f
        /*001a*/ 	.short	(.L_50 - .L_49)
	.align		4
.L_49:
        /*001c*/ 	.word	index@(_ZN3cub18CUB_300001_SM_10006detail9transform16transform_kernelINS2_10policy_hubILb1EN4cuda3std3__45tupleIJN6thrust24THRUST_300001_SM_1000_NS6detail15normal_iteratorINSA_10device_ptrIiEEEEEEEE10policy1000Ei7plusOneIiESF_JPiEEEvT0_iT1_T2_DpNS2_10kernel_argIT3_EE)
        /*0020*/ 	.word	0x0000001c


	//----- nvinfo : EIATTR_FRAME_SIZE
	.align		4
.L_50:
        /*0024*/ 	.byte	0x04, 0x11
        /*0026*/ 	.short	(.L_52 - .L_51)
	.align		4
.L_51:
        /*0028*/ 	.word	index@(_ZN3cub18CUB_300001_SM_10006detail9transform16transform_kernelINS2_10policy_hubILb1EN4cuda3std3__45tupleIJN6thrust24THRUST_300001_SM_1000_NS6detail15normal_iteratorINSA_10device_ptrIiEEEEEEEE10policy1000Ei7plusOneIiESF_JPiEEEvT0_iT1_T2_DpNS2_10kernel_argIT3_EE)
        /*002c*/ 	.word	0x00000000


	//----- nvinfo : EIATTR_REGCOUNT
	.align		4
.L_52:
        /*0030*/ 	.byte	0x04, 0x2f
        /*0032*/ 	.short	(.L_54 - .L_53)
	.align		4
.L_53:
        /*0034*/ 	.word	index@(_ZN3cub18CUB_300001_SM_10006detail9transform16transform_kernelINS2_10policy_hubILb1EN4cuda3std3__45tupleIJN6thrust24THRUST_300001_SM_1000_NS6detail15normal_iteratorINSA_10device_ptrIiEEEEEEEE10policy1000El7plusOneIiESF_JPiEEEvT0_iT1_T2_DpNS2_10kernel_argIT3_EE)
        /*0038*/ 	.word	0x0000001c


	//----- nvinfo : EIATTR_FRAME_SIZE
	.align		4
.L_54:
        /*003c*/ 	.byte	0x04, 0x11
        /*003e*/ 	.short	(.L_56 - .L_55)
	.align		4
.L_55:
        /*0040*/ 	.word	index@(_ZN3cub18CUB_300001_SM_10006detail9transform16transform_kernelINS2_10policy_hubILb1EN4cuda3std3__45tupleIJN6thrust24THRUST_300001_SM_1000_NS6detail15normal_iteratorINSA_10device_ptrIiEEEEEEEE10policy1000El7plusOneIiESF_JPiEEEvT0_iT1_T2_DpNS2_10kernel_argIT3_EE)
        /*0044*/ 	.word	0x00000000


	//----- nvinfo : EIATTR_MIN_STACK_SIZE
	.align		4
.L_56:
        /*0048*/ 	.byte	0x04, 0x12
        /*004a*/ 	.short	(.L_58 - .L_57)
	.align		4
.L_57:
        /*004c*/ 	.word	index@(_ZN3cub18CUB_300001_SM_10006detail9transform16transform_kernelINS2_10policy_hubILb1EN4cuda3std3__45tupleIJN6thrust24THRUST_300001_SM_1000_NS6detail15normal_iteratorINSA_10device_ptrIiEEEEEEEE10policy1000El7plusOneIiESF_JPiEEEvT0_iT1_T2_DpNS2_10kernel_argIT3_EE)
        /*0050*/ 	.word	0x00000000


	//----- nvinfo : EIATTR_MIN_STACK_SIZE
	.align		4
.L_58:
        /*0054*/ 	.byte	0x04, 0x12
        /*0056*/ 	.short	(.L_60 - .L_59)
	.align		4
.L_59:
        /*0058*/ 	.word	index@(_ZN3cub18CUB_300001_SM_10006detail9transform16transform_kernelINS2_10policy_hubILb1EN4cuda3std3__45tupleIJN6thrust24THRUST_300001_SM_1000_NS6detail15normal_iteratorINSA_10device_ptrIiEEEEEEEE10policy1000Ei7plusOneIiESF_JPiEEEvT0_iT1_T2_DpNS2_10kernel_argIT3_EE)
        /*005c*/ 	.word	0x00000000


	//----- nvinfo : EIATTR_MIN_STACK_SIZE
	.align		4
.L_60:
        /*0060*/ 	.byte	0x04, 0x12
        /*0062*/ 	.short	(.L_62 - .L_61)
	.align		4
.L_61:
        /*0064*/ 	.word	index@(_ZN3cub18CUB_300001_SM_10006detail11EmptyKernelIvEEvv)
        /*0068*/ 	.word	0x00000000
.L_62:


//--------------------- .nv.compat                --------------------------
	.section	.nv.compat,"",@"SHT_CUDA_COMPAT_INFO"
	.align	4
        /*0000*/ 	.byte	0x02, 0x09, 0x00, 0x00, 0x02, 0x02, 0x01, 0x00, 0x02, 0x05, 0x05, 0x00, 0x03, 0x07, 0x01, 0x01
        /*0010*/ 	.byte	0x02, 0x03, 0x00, 0x00, 0x02, 0x06, 0x01, 0x00, 0x04, 0x0b, 0x08, 0x00, 0x09, 0x00, 0x00, 0x00
        /*0020*/ 	.byte	0x00, 0x00, 0x00, 0x00


//--------------------- .nv.info._ZN3cub18CUB_300001_SM_10006detail9transform16transform_kernelINS2_10policy_hubILb1EN4cuda3std3__45tupleIJN6thrust24THRUST_300001_SM_1000_NS6detail15normal_iteratorINSA_10device_ptrIiEEEEEEEE10policy1000El7plusOneIiESF_JPiEEEvT0_iT1_T2_DpNS2_10kernel_argIT3_EE --------------------------
	.section	.nv.info._ZN3cub18CUB_300001_SM_10006detail9transform16transform_kernelINS2_10policy_hubILb1EN4cuda3std3__45tupleIJN6thrust24THRUST_300001_SM_1000_NS6detail15normal_iteratorINSA_10device_ptrIiEEEEEEEE10policy1000El7plusOneIiESF_JPiEEEvT0_iT1_T2_DpNS2_10kernel_argIT3_EE,"",@"SHT_CUDA_INFO"
	.sectionflags	@""
	.align	4


	//----- nvinfo : EIATTR_CUDA_API_VERSION
	.align		4
        /*0000*/ 	.byte	0x04, 0x37
        /*0002*/ 	.short	(.L_64 - .L_63)
.L_63:
        /*0004*/ 	.word	0x00000082


	//----- nvinfo : EIATTR_KPARAM_INFO
	.align		4
.L_64:
        /*0008*/ 	.byte	0x04, 0x17
        /*000a*/ 	.short	(.L_66 - .L_65)
.L_65:
        /*000c*/ 	.word	0x00000000
        /*0010*/ 	.short	0x0004
        /*0012*/ 	.short	0x0018
        /*0014*/ 	.byte	0x00, 0xf0, 0x41, 0x00


	//----- nvinfo : EIATTR_KPARAM_INFO
	.align		4
.L_66:
        /*0018*/ 	.byte	0x04, 0x17
        /*001a*/ 	.short	(.L_68 - .L_67)
.L_67:
        /*001c*/ 	.word	0x00000000
        /*0020*/ 	.short	0x0003
        /*0022*/ 	.short	0x0010
        /*0024*/ 	.byte	0x00, 0xf0, 0x21, 0x00


	//----- nvinfo : EIATTR_KPARAM_INFO
	.align		4
.L_68:
        /*0028*/ 	.byte	0x04, 0x17
        /*002a*/ 	.short	(.L_70 - .L_69)
.L_69:
        /*002c*/ 	.word	0x00000000
        /*0030*/ 	.short	0x0002
        /*0032*/ 	.short	0x000c
        /*0034*/ 	.byte	0x00, 0xf0, 0x05, 0x00


	//----- nvinfo : EIATTR_KPARAM_INFO
	.align		4
.L_70:
        /*0038*/ 	.byte	0x04, 0x17
        /*003a*/ 	.short	(.L_72 - .L_71)
.L_71:
        /*003c*/ 	.word	0x00000000
        /*0040*/ 	.short	0x0001
        /*0042*/ 	.short	0x0008
        /*0044*/ 	.byte	0x00, 0xf0, 0x11, 0x00


	//----- nvinfo : EIATTR_KPARAM_INFO
	.align		4
.L_72:
        /*0048*/ 	.byte	0x04, 0x17
        /*004a*/ 	.short	(.L_74 - .L_73)
.L_73:
        /*004c*/ 	.word	0x00000000
        /*0050*/ 	.short	0x0000
        /*0052*/ 	.short	0x0000
        /*0054*/ 	.byte	0x00, 0xf0, 0x21, 0x00


	//----- nvinfo : EIATTR_SPARSE_MMA_MASK
	.align		4
.L_74:
        /*0058*/ 	.byte	0x03, 0x50
        /*005a*/ 	.short	0x0000


	//----- nvinfo : EIATTR_MAXREG_COUNT
	.align		4
        /*005c*/ 	.byte	0x03, 0x1b
        /*005e*/ 	.short	0x00ff


	//----- nvinfo : EIATTR_MERCURY_ISA_VERSION
	.align		4
        /*0060*/ 	.byte	0x03, 0x5f
        /*0062*/ 	.short	0x0101


	//----- nvinfo : EIATTR_VRC_CTA_INIT_COUNT
	.align		4
        /*0064*/ 	.byte	0x02, 0x4a
	.zero		1
	.zero		1


	//----- nvinfo : EIATTR_EXIT_INSTR_OFFSETS
	.align		4
        /*0068*/ 	.byte	0x04, 0x1c
        /*006a*/ 	.short	(.L_76 - .L_75)


	//   ....[0]....
.L_75:
        /*006c*/ 	.word	0x000002a0


	//   ....[1]....
        /*0070*/ 	.word	0x00000a30


	//   ....[2]....
        /*0074*/ 	.word	0x00000c60


	//   ....[3]....
        /*0078*/ 	.word	0x00000da0


	//   ....[4]....
        /*007c*/ 	.word	0x00000dd0


	//   ....[5]....
        /*0080*/ 	.word	0x00000e30


	//   ....[6]....
        /*0084*/ 	.word	0x00000e50


	//   ....[7]....
        /*0088*/ 	.word	0x00001310


	//   ....[8]....
        /*008c*/ 	.word	0x00001520


	//   ....[9]....
        /*0090*/ 	.word	0x00001670


	//   ....[10]....
        /*0094*/ 	.word	0x00001710


	//----- nvinfo : EIATTR_MAX_THREADS
	.align		4
.L_76:
        /*0098*/ 	.byte	0x04, 0x05
        /*009a*/ 	.short	(.L_78 - .L_77)
.L_77:
        /*009c*/ 	.word	0x00000080
        /*00a0*/ 	.word	0x00000001
        /*00a4*/ 	.word	0x00000001


	//----- nvinfo : EIATTR_CRS_STACK_SIZE
	.align		4
.L_78:
        /*00a8*/ 	.byte	0x04, 0x1e
        /*00aa*/ 	.short	(.L_80 - .L_79)
.L_79:
        /*00ac*/ 	.word	0x00000000


	//----- nvinfo : EIATTR_CBANK_PARAM_SIZE
	.align		4
.L_80:
        /*00b0*/ 	.byte	0x03, 0x19
        /*00b2*/ 	.short	0x0028


	//----- nvinfo : EIATTR_PARAM_CBANK
	.align		4
        /*00b4*/ 	.byte	0x04, 0x0a
        /*00b6*/ 	.short	(.L_82 - .L_81)
	.align		4
.L_81:
        /*00b8*/ 	.word	index@(.nv.constant0._ZN3cub18CUB_300001_SM_10006detail9transform16transform_kernelINS2_10policy_hubILb1EN4cuda3std3__45tupleIJN6thrust24THRUST_300001_SM_1000_NS6detail15normal_iteratorINSA_10device_ptrIiEEEEEEEE10policy1000El7plusOneIiESF_JPiEEEvT0_iT1_T2_DpNS2_10kernel_argIT3_EE)
        /*00bc*/ 	.short	0x0380
        /*00be*/ 	.short	0x0028


	//----- nvinfo : EIATTR_SW_WAR
	.align		4
.L_82:
        /*00c0*/ 	.byte	0x04, 0x36
        /*00c2*/ 	.short	(.L_84 - .L_83)
.L_83:
        /*00c4*/ 	.word	0x00000008
.L_84:


//--------------------- .nv.info._ZN3cub18CUB_300001_SM_10006detail9transform16transform_kernelINS2_10policy_hubILb1EN4cuda3std3__45tupleIJN6thrust24THRUST_300001_SM_1000_NS6detail15normal_iteratorINSA_10device_ptrIiEEEEEEEE10policy1000Ei7plusOneIiESF_JPiEEEvT0_iT1_T2_DpNS2_10kernel_argIT3_EE --------------------------
	.section	.nv.info._ZN3cub18CUB_300001_SM_10006detail9transform16transform_kernelINS2_10policy_hubILb1EN4cuda3std3__45tupleIJN6thrust24THRUST_300001_SM_1000_NS6detail15normal_iteratorINSA_10device_ptrIiEEEEEEEE10policy1000Ei7plusOneIiESF_JPiEEEvT0_iT1_T2_DpNS2_10kernel_argIT3_EE,"",@"SHT_CUDA_INFO"
	.sectionflags	@""
	.align	4


	//----- nvinfo : EIATTR_CUDA_API_VERSION
	.align		4
        /*0000*/ 	.byte	0x04, 0x37
        /*0002*/ 	.short	(.L_86 - .L_85)
.L_85:
        /*0004*/ 	.word	0x00000082


	//----- nvinfo : EIATTR_KPARAM_INFO
	.align		4
.L_86:
        /*0008*/ 	.byte	0x04, 0x17
        /*000a*/ 	.short	(.L_88 - .L_87)
.L_87:
        /*000c*/ 	.word	0x00000000
        /*0010*/ 	.short	0x0004
        /*0012*/ 	.short	0x0018
        /*0014*/ 	.byte	0x00, 0xf0, 0x41, 0x00


	//----- nvinfo : EIATTR_KPARAM_INFO
	.align		4
.L_88:
        /*0018*/ 	.byte	0x04, 0x17
        /*001a*/ 	.short	(.L_90 - .L_89)
.L_89:
        /*001c*/ 	.word	0x00000000
        /*0020*/ 	.short	0x0003
        /*0022*/ 	.short	0x0010
        /*0024*/ 	.byte	0x00, 0xf0, 0x21, 0x00


	//----- nvinfo : EIATTR_KPARAM_INFO
	.align		4
.L_90:
        /*0028*/ 	.byte	0x04, 0x17
        /*002a*/ 	.short	(.L_92 - .L_91)
.L_91:
        /*002c*/ 	.word	0x00000000
        /*0030*/ 	.short	0x0002
        /*0032*/ 	.short	0x0008
        /*0034*/ 	.byte	0x00, 0xf0, 0x05, 0x00


	//----- nvinfo : EIATTR_KPARAM_INFO
	.align		4
.L_92:
        /*0038*/ 	.byte	0x04, 0x17
        /*003a*/ 	.short	(.L_94 - .L_93)
.L_93:
        /*003c*/ 	.word	0x00000000
        /*0040*/ 	.short	0x0001
        /*0042*/ 	.short	0x0004
        /*0044*/ 	.byte	0x00, 0xf0, 0x11, 0x00


	//----- nvinfo : EIATTR_KPARAM_INFO
	.align		4
.L_94:
        /*0048*/ 	.byte	0x04, 0x17
        /*004a*/ 	.short	(.L_96 - .L_95)
.L_95:
        /*004c*/ 	.word	0x00000000
        /*0050*/ 	.short	0x0000
        /*0052*/ 	.short	0x0000
        /*0054*/ 	.byte	0x00, 0xf0, 0x11, 0x00


	//----- nvinfo : EIATTR_SPARSE_MMA_MASK
	.align		4
.L_96:
        /*0058*/ 	.byte	0x03, 0x50
        /*005a*/ 	.short	0x0000


	//----- nvinfo : EIATTR_MAXREG_COUNT
	.align		4
        /*005c*/ 	.byte	0x03, 0x1b
        /*005e*/ 	.short	0x00ff


	//----- nvinfo : EIATTR_MERCURY_ISA_VERSION
	.align		4
        /*0060*/ 	.byte	0x03, 0x5f
        /*0062*/ 	.short	0x0101


	//----- nvinfo : EIATTR_VRC_CTA_INIT_COUNT
	.align		4
        /*0064*/ 	.byte	0x02, 0x4a
	.zero		1
	.zero		1


	//----- nvinfo : EIATTR_EXIT_INSTR_OFFSETS
	.align		4
        /*0068*/ 	.byte	0x04, 0x1c
        /*006a*/ 	.short	(.L_98 - .L_97)


	//   ....[0]....
.L_97:
        /*006c*/ 	.word	0x000001f0


	//   ....[1]....
        /*0070*/ 	.word	0x000006b0


	//   ....[2]....
        /*0074*/ 	.word	0x000008d0


	//   ....[3]....
        /*0078*/ 	.word	0x00000a20


	//   ....[4]....
        /*007c*/ 	.word	0x00000ae0


	//   ....[5]....
        /*0080*/ 	.word	0x00000b00


	//   ....[6]....
        /*0084*/ 	.word	0x00000ea0


	//   ....[7]....
        /*0088*/ 	.word	0x000010d0


	//   ....[8]....
        /*008c*/ 	.word	0x00001210


	//   ....[9]....
        /*0090*/ 	.word	0x00001240


	//   ....[10]....
        /*0094*/ 	.word	0x000012a0


	//----- nvinfo : EIATTR_MAX_THREADS
	.align		4
.L_98:
        /*0098*/ 	.byte	0x04, 0x05
        /*009a*/ 	.short	(.L_100 - .L_99)
.L_99:
        /*009c*/ 	.word	0x00000080
        /*00a0*/ 	.word	0x00000001
        /*00a4*/ 	.word	0x00000001


	//----- nvinfo : EIATTR_CRS_STACK_SIZE
	.align		4
.L_100:
        /*00a8*/ 	.byte	0x04, 0x1e
        /*00aa*/ 	.short	(.L_102 - .L_101)
.L_101:
        /*00ac*/ 	.word	0x00000000


	//----- nvinfo : EIATTR_CBANK_PARAM_SIZE
	.align		4
.L_102:
        /*00b0*/ 	.byte	0x03, 0x19
        /*00b2*/ 	.short	0x0028


	//----- nvinfo : EIATTR_PARAM_CBANK
	.align		4
        /*00b4*/ 	.byte	0x04, 0x0a
        /*00b6*/ 	.short	(.L_104 - .L_103)
	.align		4
.L_103:
        /*00b8*/ 	.word	index@(.nv.constant0._ZN3cub18CUB_300001_SM_10006detail9transform16transform_kernelINS2_10policy_hubILb1EN4cuda3std3__45tupleIJN6thrust24THRUST_300001_SM_1000_NS6detail15normal_iteratorINSA_10device_ptrIiEEEEEEEE10policy1000Ei7plusOneIiESF_JPiEEEvT0_iT1_T2_DpNS2_10kernel_argIT3_EE)
        /*00bc*/ 	.short	0x0380
        /*00be*/ 	.short	0x0028


	//----- nvinfo : EIATTR_SW_WAR
	.align		4
.L_104:
        /*00c0*/ 	.byte	0x04, 0x36
        /*00c2*/ 	.short	(.L_106 - .L_105)
.L_105:
        /*00c4*/ 	.word	0x00000008
.L_106:


//--------------------- .nv.info._ZN3cub18CUB_300001_SM_10006detail11EmptyKernelIvEEvv --------------------------
	.section	.nv.info._ZN3cub18CUB_300001_SM_10006detail11EmptyKernelIvEEvv,"",@"SHT_CUDA_INFO"
	.sectionflags	@""
	.align	4


	//----- nvinfo : EIATTR_CUDA_API_VERSION
	.align		4
        /*0000*/ 	.byte	0x04, 0x37
        /*0002*/ 	.short	(.L_108 - .L_107)
.L_107:
        /*0004*/ 	.word	0x00000082


	//----- nvinfo : EIATTR_SPARSE_MMA_MASK
	.align		4
.L_108:
        /*0008*/ 	.byte	0x03, 0x50
        /*000a*/ 	.short	0x0000


	//----- nvinfo : EIATTR_MAXREG_COUNT
	.align		4
        /*000c*/ 	.byte	0x03, 0x1b
        /*000e*/ 	.short	0x00ff


	//----- nvinfo : EIATTR_MERCURY_ISA_VERSION
	.align		4
        /*0010*/ 	.byte	0x03, 0x5f
        /*0012*/ 	.short	0x0101


	//----- nvinfo : EIATTR_VRC_CTA_INIT_COUNT
	.align		4
        /*0014*/ 	.byte	0x02, 0x4a
	.zero		1
	.zero		1


	//----- nvinfo : EIATTR_EXIT_INSTR_OFFSETS
	.align		4
        /*0018*/ 	.byte	0x04, 0x1c
        /*001a*/ 	.short	(.L_110 - .L_109)


	//   ....[0]....
.L_109:
        /*001c*/ 	.word	0x00000010


	//----- nvinfo : EIATTR_SW_WAR
	.align		4
.L_110:
        /*0020*/ 	.byte	0x04, 0x36
        /*0022*/ 	.short	(.L_112 - .L_111)
.L_111:
        /*0024*/ 	.word	0x00000008
.L_112:


//--------------------- .nv.callgraph             --------------------------
	.section	.nv.callgraph,"",@"SHT_CUDA_CALLGRAPH"
	.align	4
	.sectionentsize	8
	.align		4
        /*0000*/ 	.word	0x00000000
	.align		4
        /*0004*/ 	.word	0xffffffff
	.align		4
        /*0008*/ 	.word	0x00000000
	.align		4
        /*000c*/ 	.word	0xfffffffe
	.align		4
        /*0010*/ 	.word	0x00000000
	.align		4
        /*0014*/ 	.word	0xfffffffd
	.align		4
        /*0018*/ 	.word	0x00000000
	.align		4
        /*001c*/ 	.word	0xfffffffc


//--------------------- .nv.constant4             --------------------------
	.section	.nv.constant4,"a",@progbits
	.align	8
	.align		8
.nv.constant4:
        /*0000*/ 	.dword	_ZN30_INTERNAL_88430e25_4_k_cu_main4cuda3std3__45__cpo5beginE
	.align		8
        /*0008*/ 	.dword	_ZN30_INTERNAL_88430e25_4_k_cu_main4cuda3std3__45__cpo3endE
	.align		8
        /*0010*/ 	.dword	_ZN30_INTERNAL_88430e25_4_k_cu_main4cuda3std3__45__cpo6cbeginE
	.align		8
        /*0018*/ 	.dword	_ZN30_INTERNAL_88430e25_4_k_cu_main4cuda3std3__45__cpo4cendE
	.align		8
        /*0020*/ 	.dword	_ZN30_INTERNAL_88430e25_4_k_cu_main4cuda3std3__45__cpo6rbeginE
	.align		8
        /*0028*/ 	.dword	_ZN30_INTERNAL_88430e25_4_k_cu_main4cuda3std3__45__cpo4rendE
	.align		8
        /*0030*/ 	.dword	_ZN30_INTERNAL_88430e25_4_k_cu_main4cuda3std3__45__cpo7crbeginE
	.align		8
        /*0038*/ 	.dword	_ZN30_INTERNAL_88430e25_4_k_cu_main4cuda3std3__45__cpo5crendE
	.align		8
        /*0040*/ 	.dword	_ZN30_INTERNAL_88430e25_4_k_cu_main4cuda3std3__432_GLOBAL__N__88430e25_4_k_cu_main6ignoreE
	.align		8
        /*0048*/ 	.dword	_ZN30_INTERNAL_88430e25_4_k_cu_main4cuda3std3__419piecewise_constructE
	.align		8
        /*0050*/ 	.dword	_ZN30_INTERNAL_88430e25_4_k_cu_main4cuda3std3__48in_placeE
	.align		8
        /*0058*/ 	.dword	_ZN30_INTERNAL_88430e25_4_k_cu_main4cuda3std3__420unreachable_sentinelE
	.align		8
        /*0060*/ 	.dword	_ZN30_INTERNAL_88430e25_4_k_cu_main4cuda3std3__47nulloptE
	.align		8
        /*0068*/ 	.dword	_ZN30_INTERNAL_88430e25_4_k_cu_main4cuda3std3__48unexpectE
	.align		8
        /*0070*/ 	.dword	_ZN30_INTERNAL_88430e25_4_k_cu_main4cuda3std6ranges3__45__cpo4swapE
	.align		8
        /*0078*/ 	.dword	_ZN30_INTERNAL_88430e25_4_k_cu_main4cuda3std6ranges3__45__cpo9iter_moveE
	.align		8
        /*0080*/ 	.dword	_ZN30_INTERNAL_88430e25_4_k_cu_main4cuda3std6ranges3__45__cpo5beginE
	.align		8
        /*0088*/ 	.dword	_ZN30_INTERNAL_88430e25_4_k_cu_main4cuda3std6ranges3__45__cpo3endE
	.align		8
        /*0090*/ 	.dword	_ZN30_INTERNAL_88430e25_4_k_cu_main4cuda3std6ranges3__45__cpo6cbeginE
	.align		8
        /*0098*/ 	.dword	_ZN30_INTERNAL_88430e25_4_k_cu_main4cuda3std6ranges3__45__cpo4cendE
	.align		8
        /*00a0*/ 	.dword	_ZN30_INTERNAL_88430e25_4_k_cu_main4cuda3std6ranges3__45__cpo7advanceE
	.align		8
        /*00a8*/ 	.dword	_ZN30_INTERNAL_88430e25_4_k_cu_main4cuda3std6ranges3__45__cpo9iter_swapE
	.align		8
        /*00b0*/ 	.dword	_ZN30_INTERNAL_88430e25_4_k_cu_main4cuda3std6ranges3__45__cpo4nextE
	.align		8
        /*00b8*/ 	.dword	_ZN30_INTERNAL_88430e25_4_k_cu_main4cuda3std6ranges3__45__cpo4prevE
	.align		8
        /*00c0*/ 	.dword	_ZN30_INTERNAL_88430e25_4_k_cu_main4cuda3std6ranges3__45__cpo4dataE
	.align		8
        /*00c8*/ 	.dword	_ZN30_INTERNAL_88430e25_4_k_cu_main4cuda3std6ranges3__45__cpo5cdataE
	.align		8
        /*00d0*/ 	.dword	_ZN30_INTERNAL_88430e25_4_k_cu_main4cuda3std6ranges3__45__cpo4sizeE
	.align		8
        /*00d8*/ 	.dword	_ZN30_INTERNAL_88430e25_4_k_cu_main4cuda3std6ranges3__45__cpo5ssizeE
	.align		8
        /*00e0*/ 	.dword	_ZN30_INTERNAL_88430e25_4_k_cu_main4cuda3std6ranges3__45__cpo8distanceE
	.align		8
        /*00e8*/ 	.dword	_ZN30_INTERNAL_88430e25_4_k_cu_main6thrust24THRUST_300001_SM_1000_NS8cuda_cub3parE
	.align		8
        /*00f0*/ 	.dword	_ZN30_INTERNAL_88430e25_4_k_cu_main6thrust24THRUST_300001_SM_1000_NS8cuda_cub10par_nosyncE
	.align		8
        /*00f8*/ 	.dword	_ZN30_INTERNAL_88430e25_4_k_cu_main6thrust24THRUST_300001_SM_1000_NS6system6detail10sequential3seqE
	.align		8
        /*0100*/ 	.dword	_ZN30_INTERNAL_88430e25_4_k_cu_main6thrust24THRUST_300001_SM_1000_NS6system3cpp3parE
	.align		8
        /*0108*/ 	.dword	_ZN30_INTERNAL_88430e25_4_k_cu_main6thrust24THRUST_300001_SM_1000_NS12placeholders2_1E
	.align		8
        /*0110*/ 	.dword	_ZN30_INTERNAL_88430e25_4_k_cu_main6thrust24THRUST_300001_SM_1000_NS12placeholders2_2E
	.align		8
        /*0118*/ 	.dword	_ZN30_INTERNAL_88430e25_4_k_cu_main6thrust24THRUST_300001_SM_1000_NS12placeholders2_3E
	.align		8
        /*0120*/ 	.dword	_ZN30_INTERNAL_88430e25_4_k_cu_main6thrust24THRUST_300001_SM_1000_NS12placeholders2_4E
	.align		8
        /*0128*/ 	.dword	_ZN30_INTERNAL_88430e25_4_k_cu_main6thrust24THRUST_300001_SM_1000_NS12placeholders2_5E
	.align		8
        /*0130*/ 	.dword	_ZN30_INTERNAL_88430e25_4_k_cu_main6thrust24THRUST_300001_SM_1000_NS12placeholders2_6E
	.align		8
        /*0138*/ 	.dword	_ZN30_INTERNAL_88430e25_4_k_cu_main6thrust24THRUST_300001_SM_1000_NS12placeholders2_7E
	.align		8
        /*0140*/ 	.dword	_ZN30_INTERNAL_88430e25_4_k_cu_main6thrust24THRUST_300001_SM_1000_NS12placeholders2_8E
	.align		8
        /*0148*/ 	.dword	_ZN30_INTERNAL_88430e25_4_k_cu_main6thrust24THRUST_300001_SM_1000_NS12placeholders2_9E
	.align		8
        /*0150*/ 	.dword	_ZN30_INTERNAL_88430e25_4_k_cu_main6thrust24THRUST_300001_SM_1000_NS12placeholders3_10E
	.align		8
        /*0158*/ 	.dword	_ZN30_INTERNAL_88430e25_4_k_cu_main6thrust24THRUST_300001_SM_1000_NS3seqE
	.align		8
        /*0160*/ 	.dword	_ZN30_INTERNAL_88430e25_4_k_cu_main6thrust24THRUST_300001_SM_1000_NS6deviceE


//--------------------- .text._ZN3cub18CUB_300001_SM_10006detail9transform16transform_kernelINS2_10policy_hubILb1EN4cuda3std3__45tupleIJN6thrust24THRUST_300001_SM_1000_NS6detail15normal_iteratorINSA_10device_ptrIiEEEEEEEE10policy1000El7plusOneIiESF_JPiEEEvT0_iT1_T2_DpNS2_10kernel_argIT3_EE --------------------------
	.section	.text._ZN3cub18CUB_300001_SM_10006detail9transform16transform_kernelINS2_10policy_hubILb1EN4cuda3std3__45tupleIJN6thrust24THRUST_300001_SM_1000_NS6detail15normal_iteratorINSA_10device_ptrIiEEEEEEEE10policy1000El7plusOneIiESF_JPiEEEvT0_iT1_T2_DpNS2_10kernel_argIT3_EE,"ax",@progbits
	.align	128
        .global         _ZN3cub18CUB_300001_SM_10006detail9transform16transform_kernelINS2_10policy_hubILb1EN4cuda3std3__45tupleIJN6thrust24THRUST_300001_SM_1000_NS6detail15normal_iteratorINSA_10device_ptrIiEEEEEEEE10policy1000El7plusOneIiESF_JPiEEEvT0_iT1_T2_DpNS2_10kernel_argIT3_EE
        .type           _ZN3cub18CUB_300001_SM_10006detail9transform16transform_kernelINS2_10policy_hubILb1EN4cuda3std3__45tupleIJN6thrust24THRUST_300001_SM_1000_NS6detail15normal_iteratorINSA_10device_ptrIiEEEEEEEE10policy1000El7plusOneIiESF_JPiEEEvT0_iT1_T2_DpNS2_10kernel_argIT3_EE,@function
        .size           _ZN3cub18CUB_300001_SM_10006detail9transform16transform_kernelINS2_10policy_hubILb1EN4cuda3std3__45tupleIJN6thrust24THRUST_300001_SM_1000_NS6detail15normal_iteratorINSA_10device_ptrIiEEEEEEEE10policy1000El7plusOneIiESF_JPiEEEvT0_iT1_T2_DpNS2_10kernel_argIT3_EE,(.L_x_45 - _ZN3cub18CUB_300001_SM_10006detail9transform16transform_kernelINS2_10policy_hubILb1EN4cuda3std3__45tupleIJN6thrust24THRUST_300001_SM_1000_NS6detail15normal_iteratorINSA_10device_ptrIiEEEEEEEE10policy1000El7plusOneIiESF_JPiEEEvT0_iT1_T2_DpNS2_10kernel_argIT3_EE)
        .other          _ZN3cub18CUB_300001_SM_10006detail9transform16transform_kernelINS2_10policy_hubILb1EN4cuda3std3__45tupleIJN6thrust24THRUST_300001_SM_1000_NS6detail15normal_iteratorINSA_10device_ptrIiEEEEEEEE10policy1000El7plusOneIiESF_JPiEEEvT0_iT1_T2_DpNS2_10kernel_argIT3_EE,@"STO_CUDA_ENTRY STV_DEFAULT"
_ZN3cub18CUB_300001_SM_10006detail9transform16transform_kernelINS2_10policy_hubILb1EN4cuda3std3__45tupleIJN6thrust24THRUST_300001_SM_1000_NS6detail15normal_iteratorINSA_10device_ptrIiEEEEEEEE10policy1000El7plusOneIiESF_JPiEEEvT0_iT1_T2_DpNS2_10kernel_argIT3_EE:
.text._ZN3cub18CUB_300001_SM_10006detail9transform16transform_kernelINS2_10policy_hubILb1EN4cuda3std3__45tupleIJN6thrust24THRUST_300001_SM_1000_NS6detail15normal_iteratorINSA_10device_ptrIiEEEEEEEE10policy1000El7plusOneIiESF_JPiEEEvT0_iT1_T2_DpNS2_10kernel_argIT3_EE:
[----:B------:R-:W-:Y:S08]  /*0000*/  LDC R1, c[0x0][0x37c] ;  /* 0x0000df00ff017b82 */ /* 0x000ff00000000800 */
[----:B------:R-:W0:Y:S01]  /*0010*/  LDC R0, c[0x0][0x388] ;  /* 0x0000e200ff007b82 */ /* 0x000e220000000800 */
[----:B------:R-:W1:Y:S01]  /*0020*/  LDCU.64 UR6, c[0x0][0x380] ;  /* 0x00007000ff0677ac */ /* 0x000e620008000a00 */
[----:B------:R-:W2:Y:S01]  /*0030*/  S2R R7, SR_TID.X ;  /* 0x0000000000077919 */ /* 0x000ea20000002100 */
[----:B------:R-:W-:Y:S05]  /*0040*/  BSSY.RECONVERGENT B0, `(.L_x_0) ;  /* 0x000001a000007945 */ /* 0x000fea0003800200 */
[----:B------:R-:W3:Y:S01]  /*0050*/  S2UR UR4, SR_CTAID.X ;  /* 0x00000000000479c3 */ /* 0x000ee20000002500 */
[----:B0-----:R-:W-:-:S05]  /*0060*/  IMAD.SHL.U32 R5, R0, 0x80, RZ ;  /* 0x0000008000057824 */ /* 0x001fca00078e00ff */
[----:B------:R-:W-:Y:S01]  /*0070*/  SHF.R.S32.HI R4, RZ, 0x1f, R5 ;  /* 0x0000001fff047819 */ /* 0x000fe20000011405 */
[----:B---3--:R-:W-:-:S04]  /*0080*/  IMAD.WIDE.U32 R2, R5, UR4, RZ ;  /* 0x0000000405027c25 */ /* 0x008fc8000f8e00ff */
[----:B------:R-:W-:Y:S01]  /*0090*/  IMAD R13, R4, UR4, RZ ;  /* 0x00000004040d7c24 */ /* 0x000fe2000f8e02ff */
[----:B-1----:R-:W-:Y:S01]  /*00a0*/  IADD3 R6, P1, PT, -R2, UR6, RZ ;  /* 0x0000000602067c10 */ /* 0x002fe2000ff3e1ff */
[----:B--2---:R-:W-:Y:S02]  /*00b0*/  IMAD.SHL.U32 R11, R7, 0x80, RZ ;  /* 0x00000080070b7824 */ /* 0x004fe400078e00ff */
[----:B------:R-:W-:Y:S01]  /*00c0*/  IMAD.IADD R13, R3, 0x1, R13 ;  /* 0x00000001030d7824 */ /* 0x000fe200078e020d */
[----:B------:R-:W-:-:S04]  /*00d0*/  ISETP.LT.U32.AND P0, PT, R6, R5, PT ;  /* 0x000000050600720c */ /* 0x000fc80003f01070 */
[----:B------:R-:W-:-:S04]  /*00e0*/  IADD3.X R9, PT, PT, ~R13, UR7, RZ, P1, !PT ;  /* 0x000000070d097c10 */ /* 0x000fc80008ffe5ff */
[----:B------:R-:W-:-:S04]  /*00f0*/  ISETP.LT.AND.EX P0, PT, R9, R4, PT, P0 ;  /* 0x000000040900720c */ /* 0x000fc80003f01300 */
[----:B------:R-:W-:-:S04]  /*0100*/  SEL R6, R6, R5, P0 ;  /* 0x0000000506067207 */ /* 0x000fc80000000000 */
[----:B------:R-:W-:-:S04]  /*0110*/  SHF.L.U32 R4, R6, 0x2, RZ ;  /* 0x0000000206047819 */ /* 0x000fc800000006ff */
[----:B------:R-:W-:-:S13]  /*0120*/  ISETP.GE.AND P0, PT, R11, R4, PT ;  /* 0x000000040b00720c */ /* 0x000fda0003f06270 */
[----:B------:R-:W-:Y:S05]  /*0130*/  @P0 BRA `(.L_x_1) ;  /* 0x0000000000280947 */ /* 0x000fea0003800000 */
[----:B------:R-:W0:Y:S02]  /*0140*/  LDC.64 R8, c[0x0][0x398] ;  /* 0x0000e600ff087b82 */ /* 0x000e240000000a00 */
[----:B0-----:R-:W-:-:S04]  /*0150*/  LEA R8, P0, R2, R8, 0x2 ;  /* 0x0000000802087211 */ /* 0x001fc800078010ff */
[----:B------:R-:W-:-:S03]  /*0160*/  LEA.HI.X R9, R2, R9, R13, 0x2, P0 ;  /* 0x0000000902097211 */ /* 0x000fc600000f140d */
[----:B------:R-:W-:-:S07]  /*0170*/  IMAD.WIDE.U32 R8, R7, 0x80, R8 ;  /* 0x0000008007087825 */ /* 0x000fce00078e0008 */
.L_x_2:
[----:B------:R-:W-:Y:S01]  /*0180*/  VIADD R11, R11, 0x4000 ;  /* 0x000040000b0b7836 */ /* 0x000fe20000000000 */
[----:B------:R0:W-:Y:S04]  /*0190*/  CCTL.E.PF2 [R8] ;  /* 0x000000000800798f */ /* 0x0001e80000800100 */
[----:B------:R-:W-:Y:S02]  /*01a0*/  ISETP.GE.AND P0, PT, R11, R4, PT ;  /* 0x000000040b00720c */ /* 0x000fe40003f06270 */
[----:B0-----:R-:W-:-:S05]  /*01b0*/  IADD3 R8, P1, PT, R8, 0x4000, RZ ;  /* 0x0000400008087810 */ /* 0x001fca0007f3e0ff */
[----:B------:R-:W-:-:S06]  /*01c0*/  IMAD.X R9, RZ, RZ, R9, P1 ;  /* 0x000000ffff097224 */ /* 0x000fcc00008e0609 */
[----:B------:R-:W-:Y:S05]  /*01d0*/  @!P0 BRA `(.L_x_2) ;  /* 0xfffffffc00e88947 */ /* 0x000fea000383ffff */
.L_x_1:
[----:B------:R-:W-:Y:S05]  /*01e0*/  BSYNC.RECONVERGENT B0 ;  /* 0x0000000000007941 */ /* 0x000fea0003800200 */
.L_x_0:
[----:B------:R-:W0:Y:S01]  /*01f0*/  LDCU.128 UR8, c[0x0][0x390] ;  /* 0x00007200ff0877ac */ /* 0x000e220008000c00 */
[----:B------:R-:W-:Y:S02]  /*0200*/  ISETP.NE.AND P0, PT, R5, R6, PT ;  /* 0x000000060500720c */ /* 0x000fe40003f05270 */
[C---:B------:R-:W-:Y:S01]  /*0210*/  SHF.L.U32 R3, R2.reuse, 0x2, RZ ;  /* 0x0000000202037819 */ /* 0x040fe200000006ff */
[----:B------:R-:W1:Y:S01]  /*0220*/  LDCU.64 UR4, c[0x0][0x358] ;  /* 0x00006b00ff0477ac */ /* 0x000e620008000a00 */
[----:B------:R-:W-:Y:S02]  /*0230*/  SHF.L.U64.HI R8, R2, 0x2, R13 ;  /* 0x0000000202087819 */ /* 0x000fe4000001020d */
[C---:B0-----:R-:W-:Y:S02]  /*0240*/  IADD3 R4, P1, PT, R3.reuse, UR10, RZ ;  /* 0x0000000a03047c10 */ /* 0x041fe4000ff3e0ff */
[----:B------:R-:W-:Y:S02]  /*0250*/  IADD3 R2, P2, PT, R3, UR8, RZ ;  /* 0x0000000803027c10 */ /* 0x000fe4000ff5e0ff */
[----:B------:R-:W-:-:S02]  /*0260*/  IADD3.X R5, PT, PT, R8, UR11, RZ, P1, !PT ;  /* 0x0000000b08057c10 */ /* 0x000fc40008ffe4ff */
[----:B------:R-:W-:Y:S01]  /*0270*/  IADD3.X R3, PT, PT, R8, UR9, RZ, P2, !PT ;  /* 0x0000000908037c10 */ /* 0x000fe200097fe4ff */
[----:B-1----:R-:W-:Y:S08]  /*0280*/  @!P0 BRA `(.L_x_3) ;  /* 0x0000000800ec8947 */ /* 0x002ff00003800000 */
[----:B------:R-:W-:-:S13]  /*0290*/  ISETP.GE.AND P0, PT, R0, 0x1, PT ;  /* 0x000000010000780c */ /* 0x000fda0003f06270 */
[----:B------:R-:W-:Y:S05]  /*02a0*/  @!P0 EXIT ;  /* 0x000000000000894d */ /* 0x000fea0003800000 */
[C---:B------:R-:W-:Y:S01]  /*02b0*/  ISETP.GE.U32.AND P0, PT, R0.reuse, 0x8, PT ;  /* 0x000000080000780c */ /* 0x040fe20003f06070 */
[----:B------:R-:W-:Y:S01]  /*02c0*/  IMAD.MOV.U32 R8, RZ, RZ, RZ ;  /* 0x000000ffff087224 */ /* 0x000fe200078e00ff */
[----:B------:R-:W-:-:S11]  /*02d0*/  LOP3.LUT R18, R0, 0x7, RZ, 0xc0, !PT ;  /* 0x0000000700127812 */ /* 0x000fd600078ec0ff */
[----:B------:R-:W-:Y:S05]  /*02e0*/  @!P0 BRA `(.L_x_4) ;  /* 0x0000000400cc8947 */ /* 0x000fea0003800000 */
[----:B------:R-:W-:-:S13]  /*02f0*/  ISETP.GE.AND P1, PT, R7, R6, PT ;  /* 0x000000060700720c */ /* 0x000fda0003f26270 */
[----:B------:R-:W-:-:S06]  /*0300*/  @!P1 IMAD.WIDE.U32 R8, R7, 0x4, R4 ;  /* 0x0000000407089825 */ /* 0x000fcc00078e0004 */
[----:B------:R-:W2:Y:S01]  /*0310*/  @!P1 LDG.E R8, desc[UR4][R8.64] ;  /* 0x0000000408089981 */ /* 0x000ea2000c1e1900 */
[C---:B------:R-:W-:Y:S02]  /*0320*/  VIADD R17, R7.reuse, 0x80 ;  /* 0x0000008007117836 */ /* 0x040fe40000000000 */
[----:B------:R-:W-:-:S03]  /*0330*/  @!P1 IMAD.WIDE.U32 R12, R7, 0x4, R2 ;  /* 0x00000004070c9825 */ /* 0x000fc600078e0002 */
[C---:B------:R-:W-:Y:S01]  /*0340*/  ISETP.GE.AND P0, PT, R17.reuse, R6, PT ;  /* 0x000000061100720c */ /* 0x040fe20003f06270 */
[----:B------:R-:W-:Y:S01]  /*0350*/  IMAD.WIDE R10, R17, 0x4, R4 ;  /* 0x00000004110a7825 */ /* 0x000fe200078e0204 */
[----:B--2---:R-:W-:-:S05]  /*0360*/  @!P1 IADD3 R15, PT, PT, R8, 0x1, RZ ;  /* 0x00000001080f9810 */ /* 0x004fca0007ffe0ff */
[----:B------:R0:W-:Y:S06]  /*0370*/  @!P1 STG.E desc[UR4][R12.64], R15 ;  /* 0x0000000f0c009986 */ /* 0x0001ec000c101904 */
[----:B------:R-:W2:Y:S01]  /*0380*/  @!P0 LDG.E R14, desc[UR4][R10.64] ;  /* 0x000000040a0e8981 */ /* 0x000ea2000c1e1900 */
[C---:B------:R-:W-:Y:S01]  /*0390*/  VIADD R19, R7.reuse, 0x100 ;  /* 0x0000010007137836 */ /* 0x040fe20000000000 */
[C---:B------:R-:W-:Y:S01]  /*03a0*/  IADD3 R23, PT, PT, R7.reuse, 0x200, RZ ;  /* 0x0000020007177810 */ /* 0x040fe20007ffe0ff */
[----:B------:R-:W-:Y:S01]  /*03b0*/  VIADD R21, R7, 0x180 ;  /* 0x0000018007157836 */ /* 0x000fe20000000000 */
[----:B------:R-:W-:Y:S01]  /*03c0*/  LOP3.LUT R8, R0, 0x7ffffff8, RZ, 0xc0, !PT ;  /* 0x7ffffff800087812 */ /* 0x000fe200078ec0ff */
[----:B------:R-:W-:Y:S01]  /*03d0*/  BSSY.RECONVERGENT B0, `(.L_x_5) ;  /* 0x0000012000007945 */ /* 0x000fe20003800200 */
[-C--:B------:R-:W-:Y:S01]  /*03e0*/  ISETP.GE.AND P6, PT, R19, R6.reuse, PT ;  /* 0x000000061300720c */ /* 0x080fe20003fc6270 */
[----:B------:R-:W-:Y:S01]  /*03f0*/  VIADD R19, R7, 0x280 ;  /* 0x0000028007137836 */ /* 0x000fe20000000000 */
[-C--:B------:R-:W-:Y:S01]  /*0400*/  ISETP.GE.AND P5, PT, R21, R6.reuse, PT ;  /* 0x000000061500720c */ /* 0x080fe20003fa6270 */
[----:B0-----:R-:W-:Y:S01]  /*0410*/  IMAD.WIDE R12, R17, 0x4, R2 ;  /* 0x00000004110c7825 */ /* 0x001fe200078e0202 */
[----:B------:R-:W-:-:S02]  /*0420*/  ISETP.GE.AND P4, PT, R23, R6, PT ;  /* 0x000000061700720c */ /* 0x000fc40003f86270 */
[C---:B------:R-:W-:Y:S01]  /*0430*/  IADD3 R23, PT, PT, R7.reuse, 0x380, RZ ;  /* 0x0000038007177810 */ /* 0x040fe20007ffe0ff */
[----:B------:R-:W-:Y:S01]  /*0440*/  VIADD R21, R7, 0x300 ;  /* 0x0000030007157836 */ /* 0x000fe20000000000 */
[-C--:B------:R-:W-:Y:S02]  /*0450*/  ISETP.GE.AND P3, PT, R19, R6.reuse, PT ;  /* 0x000000061300720c */ /* 0x080fe40003f66270 */
[-C--:B------:R-:W-:Y:S02]  /*0460*/  ISETP.GE.AND P1, PT, R23, R6.reuse, PT ;  /* 0x000000061700720c */ /* 0x080fe40003f26270 */
[----:B------:R-:W-:Y:S01]  /*0470*/  ISETP.GE.AND P2, PT, R21, R6, PT ;  /* 0x000000061500720c */ /* 0x000fe20003f46270 */
[----:B--2---:R-:W-:-:S05]  /*0480*/  @!P0 VIADD R9, R14, 0x1 ;  /* 0x000000010e098836 */ /* 0x004fca0000000000 */
[----:B------:R0:W-:Y:S01]  /*0490*/  @!P0 STG.E desc[UR4][R12.64], R9 ;  /* 0x000000090c008986 */ /* 0x0001e2000c101904 */
[----:B------:R-:W-:Y:S01]  /*04a0*/  ISETP.NE.AND P0, PT, R8, 0x8, PT ;  /* 0x000000080800780c */ /* 0x000fe20003f05270 */
[----:B------:R-:W-:-:S12]  /*04b0*/  @P6 BRA `(.L_x_6) ;  /* 0x00000000000c6947 */ /* 0x000fd80003800000 */
[----:B------:R-:W0:Y:S02]  /*04c0*/  LDG.E R0, desc[UR4][R10.64+0x200] ;  /* 0x000200040a007981 */ /* 0x000e24000c1e1900 */
[----:B0-----:R-:W-:-:S05]  /*04d0*/  VIADD R9, R0, 0x1 ;  /* 0x0000000100097836 */ /* 0x001fca0000000000 */
[----:B------:R1:W-:Y:S02]  /*04e0*/  STG.E desc[UR4][R12.64+0x200], R9 ;  /* 0x000200090c007986 */ /* 0x0003e4000c101904 */
.L_x_6:
[----:B------:R-:W-:Y:S05]  /*04f0*/  BSYNC.RECONVERGENT B0 ;  /* 0x0000000000007941 */ /* 0x000fea0003800200 */
.L_x_5:
[----:B------:R-:W-:Y:S04]  /*0500*/  BSSY.RECONVERGENT B0, `(.L_x_7) ;  /* 0x0000005000007945 */ /* 0x000fe80003800200 */
[----:B------:R-:W-:Y:S05]  /*0510*/  @P5 BRA `(.L_x_8) ;  /* 0x00000000000c5947 */ /* 0x000fea0003800000 */
[----:B------:R-:W0:Y:S02]  /*0520*/  LDG.E R0, desc[UR4][R10.64+0x400] ;  /* 0x000400040a007981 */ /* 0x000e24000c1e1900 */
[----:B01----:R-:W-:-:S05]  /*0530*/  IADD3 R9, PT, PT, R0, 0x1, RZ ;  /* 0x0000000100097810 */ /* 0x003fca0007ffe0ff */
[----:B------:R2:W-:Y:S02]  /*0540*/  STG.E desc[UR4][R12.64+0x400], R9 ;  /* 0x000400090c007986 */ /* 0x0005e4000c101904 */
.L_x_8:
[----:B------:R-:W-:Y:S05]  /*0550*/  BSYNC.RECONVERGENT B0 ;  /* 0x0000000000007941 */ /* 0x000fea0003800200 */
.L_x_7:
[----:B------:R-:W-:Y:S04]  /*0560*/  BSSY.RECONVERGENT B0, `(.L_x_9) ;  /* 0x0000005000007945 */ /* 0x000fe80003800200 */
[----:B------:R-:W-:Y:S05]  /*0570*/  @P4 BRA `(.L_x_10) ;  /* 0x00000000000c4947 */ /* 0x000fea0003800000 */
[----:B------:R-:W0:Y:S02]  /*0580*/  LDG.E R0, desc[UR4][R10.64+0x600] ;  /* 0x000600040a007981 */ /* 0x000e24000c1e1900 */
[----:B012---:R-:W-:-:S05]  /*0590*/  VIADD R9, R0, 0x1 ;  /* 0x0000000100097836 */ /* 0x007fca0000000000 */
[----:B------:R3:W-:Y:S02]  /*05a0*/  STG.E desc[UR4][R12.64+0x600], R9 ;  /* 0x000600090c007986 */ /* 0x0007e4000c101904 */
.L_x_10:
[----:B------:R-:W-:Y:S05]  /*05b0*/  BSYNC.RECONVERGENT B0 ;  /* 0x0000000000007941 */ /* 0x000fea0003800200 */
.L_x_9:
[----:B------:R-:W-:Y:S04]  /*05c0*/  BSSY.RECONVERGENT B0, `(.L_x_11) ;  /* 0x0000005000007945 */ /* 0x000fe80003800200 */
[----:B------:R-:W-:Y:S05]  /*05d0*/  @P3 BRA `(.L_x_12) ;  /* 0x00000000000c3947 */ /* 0x000fea0003800000 */
[----:B------:R-:W0:Y:S02]  /*05e0*/  LDG.E R0, desc[UR4][R10.64+0x800] ;  /* 0x000800040a007981 */ /* 0x000e24000c1e1900 */
[----:B0123--:R-:W-:-:S05]  /*05f0*/  VIADD R9, R0, 0x1 ;  /* 0x0000000100097836 */ /* 0x00ffca0000000000 */
[----:B------:R4:W-:Y:S02]  /*0600*/  STG.E desc[UR4][R12.64+0x800], R9 ;  /* 0x000800090c007986 */ /* 0x0009e4000c101904 */
.L_x_12:
[----:B------:R-:W-:Y:S05]  /*0610*/  BSYNC.RECONVERGENT B0 ;  /* 0x0000000000007941 */ /* 0x000fea0003800200 */
.L_x_11:
[----:B------:R-:W-:Y:S04]  /*0620*/  BSSY.RECONVERGENT B0, `(.L_x_13) ;  /* 0x0000005000007945 */ /* 0x000fe80003800200 */
[----:B------:R-:W-:Y:S05]  /*0630*/  @P2 BRA `(.L_x_14) ;  /* 0x00000000000c2947 */ /* 0x000fea0003800000 */
[----:B------:R-:W0:Y:S02]  /*0640*/  LDG.E R0, desc[UR4][R10.64+0xa00] ;  /* 0x000a00040a007981 */ /* 0x000e24000c1e1900 */
[----:B01234-:R-:W-:-:S05]  /*0650*/  IADD3 R9, PT, PT, R0, 0x1, RZ ;  /* 0x0000000100097810 */ /* 0x01ffca0007ffe0ff */
[----:B------:R0:W-:Y:S02]  /*0660*/  STG.E desc[UR4][R12.64+0xa00], R9 ;  /* 0x000a00090c007986 */ /* 0x0001e4000c101904 */
.L_x_14:
[----:B------:R-:W-:Y:S05]  /*0670*/  BSYNC.RECONVERGENT B0 ;  /* 0x0000000000007941 */ /* 0x000fea0003800200 */
.L_x_13:
[----:B------:R-:W-:Y:S04]  /*0680*/  BSSY.RECONVERGENT B0, `(.L_x_15) ;  /* 0x0000005000007945 */ /* 0x000fe80003800200 */
[----:B------:R-:W-:Y:S05]  /*0690*/  @P1 BRA `(.L_x_16) ;  /* 0x00000000000c1947 */ /* 0x000fea0003800000 */
[----:B------:R-:W0:Y:S02]  /*06a0*/  LDG.E R10, desc[UR4][R10.64+0xc00] ;  /* 0x000c00040a0a7981 */ /* 0x000e24000c1e1900 */
[----:B01234-:R-:W-:-:S05]  /*06b0*/  VIADD R9, R10, 0x1 ;  /* 0x000000010a097836 */ /* 0x01ffca0000000000 */
[----:B------:R0:W-:Y:S02]  /*06c0*/  STG.E desc[UR4][R12.64+0xc00], R9 ;  /* 0x000c00090c007986 */ /* 0x0001e4000c101904 */
.L_x_16:
[----:B------:R-:W-:Y:S05]  /*06d0*/  BSYNC.RECONVERGENT B0 ;  /* 0x0000000000007941 */ /* 0x000fea0003800200 */
.L_x_15:
[----:B------:R-:W-:Y:S05]  /*06e0*/  @!P0 BRA `(.L_x_4) ;  /* 0x0000000000cc8947 */ /* 0x000fea0003800000 */
[----:B------:R-:W-:-:S07]  /*06f0*/  IMAD.MOV.U32 R0, RZ, RZ, 0x8 ;  /* 0x00000008ff007424 */ /* 0x000fce00078e00ff */
.L_x_19:
[----:B01234-:R-:W-:-:S04]  /*0700*/  LEA R9, R0, R7, 0x7 ;  /* 0x0000000700097211 */ /* 0x01ffc800078e38ff */
[----:B------:R-:W-:-:S13]  /*0710*/  ISETP.GE.AND P0, PT, R9, R6, PT ;  /* 0x000000060900720c */ /* 0x000fda0003f06270 */
[----:B------:R-:W-:-:S06]  /*0720*/  @!P0 IMAD.WIDE.U32 R14, R9, 0x4, R4 ;  /* 0x00000004090e8825 */ /* 0x000fcc00078e0004 */
[----:B------:R-:W2:Y:S01]  /*0730*/  @!P0 LDG.E R14, desc[UR4][R14.64] ;  /* 0x000000040e0e8981 */ /* 0x000ea2000c1e1900 */
[C---:B------:R-:W-:Y:S02]  /*0740*/  VIADD R21, R9.reuse, 0x80 ;  /* 0x0000008009157836 */ /* 0x040fe40000000000 */
[----:B------:R-:W-:-:S03]  /*0750*/  @!P0 IMAD.WIDE.U32 R16, R9, 0x4, R2 ;  /* 0x0000000409108825 */ /* 0x000fc600078e0002 */
[C---:B------:R-:W-:Y:S01]  /*0760*/  ISETP.GE.AND P1, PT, R21.reuse, R6, PT ;  /* 0x000000061500720c */ /* 0x040fe20003f26270 */
[----:B------:R-:W-:-:S04]  /*0770*/  IMAD.WIDE R12, R21, 0x4, R4 ;  /* 0x00000004150c7825 */ /* 0x000fc800078e0204 */
[----:B--2---:R-:W-:-:S05]  /*0780*/  @!P0 VIADD R25, R14, 0x1 ;  /* 0x000000010e198836 */ /* 0x004fca0000000000 */
[----:B------:R-:W-:Y:S04]  /*0790*/  @!P0 STG.E desc[UR4][R16.64], R25 ;  /* 0x0000001910008986 */ /* 0x000fe8000c101904 */
[----:B------:R-:W2:Y:S01]  /*07a0*/  @!P1 LDG.E R19, desc[UR4][R12.64] ;  /* 0x000000040c139981 */ /* 0x000ea2000c1e1900 */
[----:B------:R-:W-:-:S04]  /*07b0*/  IADD3 R11, PT, PT, R9, 0x100, RZ ;  /* 0x00000100090b7810 */ /* 0x000fc80007ffe0ff */
[----:B------:R-:W-:Y:S01]  /*07c0*/  ISETP.GE.AND P0, PT, R11, R6, PT ;  /* 0x000000060b00720c */ /* 0x000fe20003f06270 */
[----:B------:R-:W-:-:S04]  /*07d0*/  IMAD.WIDE R10, R21, 0x4, R2 ;  /* 0x00000004150a7825 */ /* 0x000fc800078e0202 */
[----:B--2---:R-:W-:-:S05]  /*07e0*/  @!P1 VIADD R19, R19, 0x1 ;  /* 0x0000000113139836 */ /* 0x004fca0000000000 */
[----:B------:R0:W-:Y:S04]  /*07f0*/  @!P1 STG.E desc[UR4][R10.64], R19 ;  /* 0x000000130a009986 */ /* 0x0001e8000c101904 */
[----:B------:R-:W2:Y:S01]  /*0800*/  @!P0 LDG.E R14, desc[UR4][R12.64+0x200] ;  /* 0x000200040c0e8981 */ /* 0x000ea2000c1e1900 */
[----:B------:R-:W-:-:S05]  /*0810*/  VIADD R15, R9, 0x180 ;  /* 0x00000180090f7836 */ /* 0x000fca0000000000 */
[----:B------:R-:W-:Y:S02]  /*0820*/  ISETP.GE.AND P1, PT, R15, R6, PT ;  /* 0x000000060f00720c */ /* 0x000fe40003f26270 */
[----:B--2---:R-:W-:-:S05]  /*0830*/  @!P0 IADD3 R23, PT, PT, R14, 0x1, RZ ;  /* 0x000000010e178810 */ /* 0x004fca0007ffe0ff */
[----:B------:R1:W-:Y:S06]  /*0840*/  @!P0 STG.E desc[UR4][R10.64+0x200], R23 ;  /* 0x000200170a008986 */ /* 0x0003ec000c101904 */
[----:B------:R-:W2:Y:S01]  /*0850*/  @!P1 LDG.E R14, desc[UR4][R12.64+0x400] ;  /* 0x000400040c0e9981 */ /* 0x000ea2000c1e1900 */
[----:B------:R-:W-:-:S05]  /*0860*/  VIADD R15, R9, 0x200 ;  /* 0x00000200090f7836 */ /* 0x000fca0000000000 */
[----:B------:R-:W-:Y:S01]  /*0870*/  ISETP.GE.AND P0, PT, R15, R6, PT ;  /* 0x000000060f00720c */ /* 0x000fe20003f06270 */
[----:B--2---:R-:W-:-:S05]  /*0880*/  @!P1 VIADD R21, R14, 0x1 ;  /* 0x000000010e159836 */ /* 0x004fca0000000000 */
[----:B------:R1:W-:Y:S07]  /*0890*/  @!P1 STG.E desc[UR4][R10.64+0x400], R21 ;  /* 0x000400150a009986 */ /* 0x0003ee000c101904 */
[----:B------:R-:W0:Y:S01]  /*08a0*/  @!P0 LDG.E R14, desc[UR4][R12.64+0x600] ;  /* 0x000600040c0e8981 */ /* 0x000e22000c1e1900 */
[----:B------:R-:W-:-:S04]  /*08b0*/  IADD3 R15, PT, PT, R9, 0x280, RZ ;  /* 0x00000280090f7810 */ /* 0x000fc80007ffe0ff */
[----:B------:R-:W-:Y:S01]  /*08c0*/  ISETP.GE.AND P1, PT, R15, R6, PT ;  /* 0x000000060f00720c */ /* 0x000fe20003f26270 */
[----:B------:R-:W-:Y:S02]  /*08d0*/  VIADD R15, R9, 0x300 ;  /* 0x00000300090f7836 */ /* 0x000fe40000000000 */
[----:B0-----:R-:W-:-:S05]  /*08e0*/  @!P0 VIADD R19, R14, 0x1 ;  /* 0x000000010e138836 */ /* 0x001fca0000000000 */
[----:B------:R1:W-:Y:S05]  /*08f0*/  @!P0 STG.E desc[UR4][R10.64+0x600], R19 ;  /* 0x000600130a008986 */ /* 0x0003ea000c101904 */
[----:B------:R-:W2:Y:S01]  /*0900*/  @!P1 LDG.E R14, desc[UR4][R12.64+0x800] ;  /* 0x000800040c0e9981 */ /* 0x000ea2000c1e1900 */
[----:B------:R-:W-:Y:S02]  /*0910*/  ISETP.GE.AND P0, PT, R15, R6, PT ;  /* 0x000000060f00720c */ /* 0x000fe40003f06270 */
[----:B--2---:R-:W-:-:S05]  /*0920*/  @!P1 IADD3 R17, PT, PT, R14, 0x1, RZ ;  /* 0x000000010e119810 */ /* 0x004fca0007ffe0ff */
[----:B------:R1:W-:Y:S06]  /*0930*/  @!P1 STG.E desc[UR4][R10.64+0x800], R17 ;  /* 0x000800110a009986 */ /* 0x0003ec000c101904 */
[----:B------:R-:W2:Y:S01]  /*0940*/  @!P0 LDG.E R14, desc[UR4][R12.64+0xa00] ;  /* 0x000a00040c0e8981 */ /* 0x000ea2000c1e1900 */
[----:B------:R-:W-:Y:S01]  /*0950*/  VIADD R9, R9, 0x380 ;  /* 0x0000038009097836 */ /* 0x000fe20000000000 */
[----:B------:R-:W-:Y:S01]  /*0960*/  IADD3 R0, PT, PT, R0, 0x8, RZ ;  /* 0x0000000800007810 */ /* 0x000fe20007ffe0ff */
[----:B------:R-:W-:Y:S03]  /*0970*/  BSSY.RECONVERGENT B0, `(.L_x_17) ;  /* 0x0000009000007945 */ /* 0x000fe60003800200 */
[----:B------:R-:W-:Y:S01]  /*0980*/  ISETP.NE.AND P1, PT, R0, R8, PT ;  /* 0x000000080000720c */ /* 0x000fe20003f25270 */
[----:B--2---:R-:W-:-:S05]  /*0990*/  @!P0 VIADD R15, R14, 0x1 ;  /* 0x000000010e0f8836 */ /* 0x004fca0000000000 */
[----:B------:R1:W-:Y:S01]  /*09a0*/  @!P0 STG.E desc[UR4][R10.64+0xa00], R15 ;  /* 0x000a000f0a008986 */ /* 0x0003e2000c101904 */
[----:B------:R-:W-:-:S13]  /*09b0*/  ISETP.GE.AND P0, PT, R9, R6, PT ;  /* 0x000000060900720c */ /* 0x000fda0003f06270 */
[----:B-1----:R-:W-:Y:S05]  /*09c0*/  @P0 BRA `(.L_x_18) ;  /* 0x00000000000c0947 */ /* 0x002fea0003800000 */
[----:B------:R-:W2:Y:S02]  /*09d0*/  LDG.E R12, desc[UR4][R12.64+0xc00] ;  /* 0x000c00040c0c7981 */ /* 0x000ea4000c1e1900 */
[----:B--2---:R-:W-:-:S05]  /*09e0*/  VIADD R9, R12, 0x1 ;  /* 0x000000010c097836 */ /* 0x004fca0000000000 */
[----:B------:R0:W-:Y:S02]  /*09f0*/  STG.E desc[UR4][R10.64+0xc00], R9 ;  /* 0x000c00090a007986 */ /* 0x0001e4000c101904 */
.L_x_18:
[----:B------:R-:W-:Y:S05]  /*0a00*/  BSYNC.RECONVERGENT B0 ;  /* 0x0000000000007941 */ /* 0x000fea0003800200 */
.L_x_17:
[----:B------:R-:W-:Y:S05]  /*0a10*/  @P1 BRA `(.L_x_19) ;  /* 0xfffffffc00381947 */ /* 0x000fea000383ffff */
.L_x_4:
[----:B------:R-:W-:-:S13]  /*0a20*/  ISETP.NE.AND P0, PT, R18, RZ, PT ;  /* 0x000000ff1200720c */ /* 0x000fda0003f05270 */
[----:B------:R-:W-:Y:S05]  /*0a30*/  @!P0 EXIT ;  /* 0x000000000000894d */ /* 0x000fea0003800000 */
[----:B------:R-:W5:Y:S01]  /*0a40*/  LDC R0, c[0x0][0x388] ;  /* 0x0000e200ff007b82 */ /* 0x000f620000000800 */
[----:B------:R-:W-:Y:S02]  /*0a50*/  ISETP.GE.U32.AND P0, PT, R18, 0x4, PT ;  /* 0x000000041200780c */ /* 0x000fe40003f06070 */
[----:B-----5:R-:W-:-:S04]  /*0a60*/  LOP3.LUT R20, R0, 0x3, RZ, 0xc0, !PT ;  /* 0x0000000300147812 */ /* 0x020fc800078ec0ff */
[----:B------:R-:W-:-:S07]  /*0a70*/  ISETP.NE.AND P2, PT, R20, RZ, PT ;  /* 0x000000ff1400720c */ /* 0x000fce0003f45270 */
[----:B------:R-:W-:Y:S06]  /*0a80*/  @!P0 BRA `(.L_x_20) ;  /* 0x0000000000748947 */ /* 0x000fec0003800000 */
[----:B------:R-:W-:-:S05]  /*0a90*/  IMAD R19, R8, 0x80, R7 ;  /* 0x0000008008137824 */ /* 0x000fca00078e0207 */
[----:B------:R-:W-:-:S13]  /*0aa0*/  ISETP.GE.AND P0, PT, R19, R6, PT ;  /* 0x000000061300720c */ /* 0x000fda0003f06270 */
[----:B0-----:R-:W-:-:S06]  /*0ab0*/  @!P0 IMAD.WIDE R10, R19, 0x4, R4 ;  /* 0x00000004130a8825 */ /* 0x001fcc00078e0204 */
[----:B------:R-:W5:Y:S01]  /*0ac0*/  @!P0 LDG.E R10, desc[UR4][R10.64] ;  /* 0x000000040a0a8981 */ /* 0x000f62000c1e1900 */
[C---:B------:R-:W-:Y:S01]  /*0ad0*/  IADD3 R17, PT, PT, R19.reuse, 0x80, RZ ;  /* 0x0000008013117810 */ /* 0x040fe20007ffe0ff */
[----:B-1234-:R-:W-:-:S03]  /*0ae0*/  @!P0 IMAD.WIDE R12, R19, 0x4, R2 ;  /* 0x00000004130c8825 */ /* 0x01efc600078e0202 */
[----:B------:R-:W-:-:S13]  /*0af0*/  ISETP.GE.AND P1, PT, R17, R6, PT ;  /* 0x000000061100720c */ /* 0x000fda0003f26270 */
[----:B------:R-:W-:-:S04]  /*0b00*/  @!P1 IMAD.WIDE R14, R17, 0x4, R4 ;  /* 0x00000004110e9825 */ /* 0x000fc800078e0204 */
[----:B-----5:R-:W-:-:S05]  /*0b10*/  @!P0 VIADD R9, R10, 0x1 ;  /* 0x000000010a098836 */ /* 0x020fca0000000000 */
[----:B------:R0:W-:Y:S04]  /*0b20*/  @!P0 STG.E desc[UR4][R12.64], R9 ;  /* 0x000000090c008986 */ /* 0x0001e8000c101904 */
[----:B------:R-:W2:Y:S01]  /*0b30*/  @!P1 LDG.E R14, desc[UR4][R14.64] ;  /* 0x000000040e0e9981 */ /* 0x000ea2000c1e1900 */
[----:B------:R-:W-:Y:S02]  /*0b40*/  VIADD R23, R19, 0x100 ;  /* 0x0000010013177836 */ /* 0x000fe40000000000 */
[----:B------:R-:W-:-:S03]  /*0b50*/  @!P1 IMAD.WIDE R16, R17, 0x4, R2 ;  /* 0x0000000411109825 */ /* 0x000fc600078e0202 */
[----:B------:R-:W-:-:S13]  /*0b60*/  ISETP.GE.AND P0, PT, R23, R6, PT ;  /* 0x000000061700720c */ /* 0x000fda0003f06270 */
[----:B------:R-:W-:Y:S01]  /*0b70*/  @!P0 IMAD.WIDE R10, R23, 0x4, R4 ;  /* 0x00000004170a8825 */ /* 0x000fe200078e0204 */
[----:B--2---:R-:W-:-:S05]  /*0b80*/  @!P1 IADD3 R21, PT, PT, R14, 0x1, RZ ;  /* 0x000000010e159810 */ /* 0x004fca0007ffe0ff */
[----:B------:R1:W-:Y:S04]  /*0b90*/  @!P1 STG.E desc[UR4][R16.64], R21 ;  /* 0x0000001510009986 */ /* 0x0003e8000c101904 */
[----:B------:R-:W2:Y:S01]  /*0ba0*/  @!P0 LDG.E R10, desc[UR4][R10.64] ;  /* 0x000000040a0a8981 */ /* 0x000ea2000c1e1900 */
[----:B------:R-:W-:Y:S02]  /*0bb0*/  VIADD R19, R19, 0x180 ;  /* 0x0000018013137836 */ /* 0x000fe40000000000 */
[----:B0-----:R-:W-:-:S03]  /*0bc0*/  @!P0 IMAD.WIDE R12, R23, 0x4, R2 ;  /* 0x00000004170c8825 */ /* 0x001fc600078e0202 */
[----:B------:R-:W-:-:S13]  /*0bd0*/  ISETP.GE.AND P1, PT, R19, R6, PT ;  /* 0x000000061300720c */ /* 0x000fda0003f26270 */
[----:B------:R-:W-:-:S04]  /*0be0*/  @!P1 IMAD.WIDE R14, R19, 0x4, R4 ;  /* 0x00000004130e9825 */ /* 0x000fc800078e0204 */
[----:B--2---:R-:W-:-:S05]  /*0bf0*/  @!P0 VIADD R9, R10, 0x1 ;  /* 0x000000010a098836 */ /* 0x004fca0000000000 */
[----:B------:R1:W-:Y:S04]  /*0c00*/  @!P0 STG.E desc[UR4][R12.64], R9 ;  /* 0x000000090c008986 */ /* 0x0003e8000c101904 */
[----:B------:R-:W2:Y:S01]  /*0c10*/  @!P1 LDG.E R14, desc[UR4][R14.64] ;  /* 0x000000040e0e9981 */ /* 0x000ea2000c1e1900 */
[----:B------:R-:W-:-:S04]  /*0c20*/  @!P1 IMAD.WIDE R18, R19, 0x4, R2 ;  /* 0x0000000413129825 */ /* 0x000fc800078e0202 */
[----:B------:R-:W-:Y:S01]  /*0c30*/  VIADD R8, R8, 0x4 ;  /* 0x0000000408087836 */ /* 0x000fe20000000000 */
[----:B--2---:R-:W-:-:S05]  /*0c40*/  @!P1 IADD3 R23, PT, PT, R14, 0x1, RZ ;  /* 0x000000010e179810 */ /* 0x004fca0007ffe0ff */
[----:B------:R1:W-:Y:S02]  /*0c50*/  @!P1 STG.E desc[UR4][R18.64], R23 ;  /* 0x0000001712009986 */ /* 0x0003e4000c101904 */
.L_x_20:
[----:B------:R-:W-:Y:S05]  /*0c60*/  @!P2 EXIT ;  /* 0x000000000000a94d */ /* 0x000fea0003800000 */
[----:B------:R-:W-:Y:S02]  /*0c70*/  ISETP.NE.AND P0, PT, R20, 0x1, PT ;  /* 0x000000011400780c */ /* 0x000fe40003f05270 */
[----:B------:R-:W-:-:S04]  /*0c80*/  LOP3.LUT R0, R0, 0x1, RZ, 0xc0, !PT ;  /* 0x0000000100007812 */ /* 0x000fc800078ec0ff */
[----:B------:R-:W-:-:S07]  /*0c90*/  ISETP.NE.U32.AND P2, PT, R0, 0x1, PT ;  /* 0x000000010000780c */ /* 0x000fce0003f45070 */
[----:B------:R-:W-:Y:S06]  /*0ca0*/  @!P0 BRA `(.L_x_21) ;  /* 0x00000000003c8947 */ /* 0x000fec0003800000 */
[----:B01234-:R-:W-:-:S05]  /*0cb0*/  IMAD R13, R8, 0x80, R7 ;  /* 0x00000080080d7824 */ /* 0x01ffca00078e0207 */
[----:B------:R-:W-:-:S13]  /*0cc0*/  ISETP.GE.AND P0, PT, R13, R6, PT ;  /* 0x000000060d00720c */ /* 0x000fda0003f06270 */
[----:B------:R-:W-:-:S06]  /*0cd0*/  @!P0 IMAD.WIDE R10, R13, 0x4, R4 ;  /* 0x000000040d0a8825 */ /* 0x000fcc00078e0204 */
[----:B------:R-:W2:Y:S01]  /*0ce0*/  @!P0 LDG.E R10, desc[UR4][R10.64] ;  /* 0x000000040a0a8981 */ /* 0x000ea2000c1e1900 */
[C---:B------:R-:W-:Y:S01]  /*0cf0*/  IADD3 R17, PT, PT, R13.reuse, 0x80, RZ ;  /* 0x000000800d117810 */ /* 0x040fe20007ffe0ff */
[----:B------:R-:W-:-:S03]  /*0d00*/  @!P0 IMAD.WIDE R12, R13, 0x4, R2 ;  /* 0x000000040d0c8825 */ /* 0x000fc600078e0202 */
[----:B------:R-:W-:-:S13]  /*0d10*/  ISETP.GE.AND P1, PT, R17, R6, PT ;  /* 0x000000061100720c */ /* 0x000fda0003f26270 */
[----:B------:R-:W-:-:S04]  /*0d20*/  @!P1 IMAD.WIDE R14, R17, 0x4, R4 ;  /* 0x00000004110e9825 */ /* 0x000fc800078e0204 */
[----:B--2---:R-:W-:-:S05]  /*0d30*/  @!P0 VIADD R9, R10, 0x1 ;  /* 0x000000010a098836 */ /* 0x004fca0000000000 */
[----:B------:R0:W-:Y:S04]  /*0d40*/  @!P0 STG.E desc[UR4][R12.64], R9 ;  /* 0x000000090c008986 */ /* 0x0001e8000c101904 */
[----:B------:R-:W2:Y:S01]  /*0d50*/  @!P1 LDG.E R14, desc[UR4][R14.64] ;  /* 0x000000040e0e9981 */ /* 0x000ea2000c1e1900 */
[----:B------:R-:W-:Y:S01]  /*0d60*/  @!P1 IMAD.WIDE R16, R17, 0x4, R2 ;  /* 0x0000000411109825 */ /* 0x000fe200078e0202 */
[----:B------:R-:W-:-:S03]  /*0d70*/  IADD3 R8, PT, PT, R8, 0x2, RZ ;  /* 0x0000000208087810 */ /* 0x000fc60007ffe0ff */
[----:B--2---:R-:W-:-:S05]  /*0d80*/  @!P1 VIADD R19, R14, 0x1 ;  /* 0x000000010e139836 */ /* 0x004fca0000000000 */
[----:B------:R0:W-:Y:S02]  /*0d90*/  @!P1 STG.E desc[UR4][R16.64], R19 ;  /* 0x0000001310009986 */ /* 0x0001e4000c101904 */
.L_x_21:
[----:B------:R-:W-:Y:S05]  /*0da0*/  @P2 EXIT ;  /* 0x000000000000294d */ /* 0x000fea0003800000 */
[----:B------:R-:W-:-:S05]  /*0db0*/  IMAD R7, R8, 0x80, R7 ;  /* 0x0000008008077824 */ /* 0x000fca00078e0207 */
[----:B------:R-:W-:-:S13]  /*0dc0*/  ISETP.GE.AND P0, PT, R7, R6, PT ;  /* 0x000000060700720c */ /* 0x000fda0003f06270 */
[----:B------:R-:W-:Y:S05]  /*0dd0*/  @P0 EXIT ;  /* 0x000000000000094d */ /* 0x000fea0003800000 */
[----:B------:R-:W-:-:S06]  /*0de0*/  IMAD.WIDE R4, R7, 0x4, R4 ;  /* 0x0000000407047825 */ /* 0x000fcc00078e0204 */
[----:B------:R-:W5:Y:S01]  /*0df0*/  LDG.E R4, desc[UR4][R4.64] ;  /* 0x0000000404047981 */ /* 0x000f62000c1e1900 */
[----:B------:R-:W-:-:S04]  /*0e00*/  IMAD.WIDE R2, R7, 0x4, R2 ;  /* 0x0000000407027825 */ /* 0x000fc800078e0202 */
[----:B-----5:R-:W-:-:S05]  /*0e10*/  VIADD R7, R4, 0x1 ;  /* 0x0000000104077836 */ /* 0x020fca0000000000 */
[----:B------:R-:W-:Y:S01]  /*0e20*/  STG.E desc[UR4][R2.64], R7 ;  /* 0x0000000702007986 */ /* 0x000fe2000c101904 */
[----:B------:R-:W-:Y:S05]  /*0e30*/  EXIT ;  /* 0x000000000000794d */ /* 0x000fea0003800000 */
.L_x_3:
[----:B------:R-:W-:-:S13]  /*0e40*/  ISETP.GE.AND P0, PT, R0, 0x1, PT ;  /* 0x000000010000780c */ /* 0x000fda0003f06270 */
[----:B------:R-:W-:Y:S05]  /*0e50*/  @!P0 EXIT ;  /* 0x000000000000894d */ /* 0x000fea0003800000 */
[C---:B------:R-:W-:Y:S01]  /*0e60*/  ISETP.GE.U32.AND P1, PT, R0.reuse, 0x10, PT ;  /* 0x000000100000780c */ /* 0x040fe20003f26070 */
[----:B------:R-:W-:Y:S01]  /*0e70*/  HFMA2 R6, -RZ, RZ, 0, 0 ;  /* 0x00000000ff067431 */ /* 0x000fe200000001ff */
[----:B------:R-:W-:-:S04]  /*0e80*/  LOP3.LUT R20, R0, 0xf, RZ, 0xc0, !PT ;  /* 0x0000000f00147812 */ /* 0x000fc800078ec0ff */
[----:B------:R-:W-:-:S07]  /*0e90*/  ISETP.NE.AND P0, PT, R20, RZ, PT ;  /* 0x000000ff1400720c */ /* 0x000fce0003f05270 */
[----:B------:R-:W-:Y:S06]  /*0ea0*/  @!P1 BRA `(.L_x_22) ;  /* 0x0000000400189947 */ /* 0x000fec0003800000 */
[----:B------:R-:W-:Y:S01]  /*0eb0*/  IMAD.WIDE.U32 R14, R7, 0x4, RZ ;  /* 0x00000004070e7825 */ /* 0x000fe200078e00ff */
[----:B------:R-:W-:-:S03]  /*0ec0*/  LOP3.LUT R6, R0, 0x7ffffff0, RZ, 0xc0, !PT ;  /* 0x7ffffff000067812 */ /* 0x000fc600078ec0ff */
[----:B------:R-:W-:Y:S01]  /*0ed0*/  VIADD R12, R7, 0x480 ;  /* 0x00000480070c7836 */ /* 0x000fe20000000000 */
[----:B------:R-:W-:Y:S01]  /*0ee0*/  LOP3.LUT R13, R14, 0x1000, RZ, 0xfc, !PT ;  /* 0x000010000e0d7812 */ /* 0x000fe200078efcff */
[----:B------:R-:W-:-:S07]  /*0ef0*/  IMAD.MOV R14, RZ, RZ, -R6 ;  /* 0x000000ffff0e7224 */ /* 0x000fce00078e0a06 */
.L_x_23:
[----:B------:R-:W-:-:S04]  /*0f00*/  IADD3 R10, P1, PT, R13, R4, RZ ;  /* 0x000000040d0a7210 */ /* 0x000fc80007f3e0ff */
[----:B0-----:R-:W-:-:S05]  /*0f10*/  IADD3.X R11, PT, PT, R15, R5, RZ, P1, !PT ;  /* 0x000000050f0b7210 */ /* 0x001fca0000ffe4ff */
[----:B------:R-:W2:Y:S01]  /*0f20*/  LDG.E R16, desc[UR4][R10.64+-0x1000] ;  /* 0xfff000040a107981 */ /* 0x000ea2000c1e1900 */
[----:B------:R-:W-:-:S05]  /*0f30*/  IADD3 R8, P1, PT, R13, R2, RZ ;  /* 0x000000020d087210 */ /* 0x000fca0007f3e0ff */
[----:B------:R-:W-:Y:S02]  /*0f40*/  IMAD.X R9, R15, 0x1, R3, P1 ;  /* 0x000000010f097824 */ /* 0x000fe400008e0603 */
[----:B--2---:R-:W-:-:S05]  /*0f50*/  VIADD R17, R16, 0x1 ;  /* 0x0000000110117836 */ /* 0x004fca0000000000 */
[----:B------:R0:W-:Y:S04]  /*0f60*/  STG.E desc[UR4][R8.64+-0x1000], R17 ;  /* 0xfff0001108007986 */ /* 0x0001e8000c101904 */
[----:B------:R-:W2:Y:S02]  /*0f70*/  LDG.E R16, desc[UR4][R10.64+-0xe00] ;  /* 0xfff200040a107981 */ /* 0x000ea4000c1e1900 */
[----:B--2---:R-:W-:-:S05]  /*0f80*/  IADD3 R19, PT, PT, R16, 0x1, RZ ;  /* 0x0000000110137810 */ /* 0x004fca0007ffe0ff */
[----:B------:R-:W-:Y:S04]  /*0f90*/  STG.E desc[UR4][R8.64+-0xe00], R19 ;  /* 0xfff2001308007986 */ /* 0x000fe8000c101904 */
[----:B------:R-:W2:Y:S02]  /*0fa0*/  LDG.E R16, desc[UR4][R10.64+-0xc00] ;  /* 0xfff400040a107981 */ /* 0x000ea4000c1e1900 */
[----:B--2---:R-:W-:-:S05]  /*0fb0*/  VIADD R21, R16, 0x1 ;  /* 0x0000000110157836 */ /* 0x004fca0000000000 */
[----:B------:R1:W-:Y:S04]  /*0fc0*/  STG.E desc[UR4][R8.64+-0xc00], R21 ;  /* 0xfff4001508007986 */ /* 0x0003e8000c101904 */
[----:B------:R-:W2:Y:S02]  /*0fd0*/  LDG.E R16, desc[UR4][R10.64+-0xa00] ;  /* 0xfff600040a107981 */ /* 0x000ea4000c1e1900 */
[----:B--2---:R-:W-:-:S05]  /*0fe0*/  VIADD R23, R16, 0x1 ;  /* 0x0000000110177836 */ /* 0x004fca0000000000 */
[----:B------:R2:W-:Y:S04]  /*0ff0*/  STG.E desc[UR4][R8.64+-0xa00], R23 ;  /* 0xfff6001708007986 */ /* 0x0005e8000c101904 */
[----:B------:R-:W0:Y:S02]  /*1000*/  LDG.E R16, desc[UR4][R10.64+-0x800] ;  /* 0xfff800040a107981 */ /* 0x000e24000c1e1900 */
[----:B0-----:R-:W-:-:S05]  /*1010*/  IADD3 R17, PT, PT, R16, 0x1, RZ ;  /* 0x0000000110117810 */ /* 0x001fca0007ffe0ff */
[----:B------:R0:W-:Y:S04]  /*1020*/  STG.E desc[UR4][R8.64+-0x800], R17 ;  /* 0xfff8001108007986 */ /* 0x0001e8000c101904 */
[----:B------:R-:W3:Y:S02]  /*1030*/  LDG.E R16, desc[UR4][R10.64+-0x600] ;  /* 0xfffa00040a107981 */ /* 0x000ee4000c1e1900 */
[----:B---3--:R-:W-:-:S05]  /*1040*/  VIADD R25, R16, 0x1 ;  /* 0x0000000110197836 */ /* 0x008fca0000000000 */
[----:B------:R3:W-:Y:S04]  /*1050*/  STG.E desc[UR4][R8.64+-0x600], R25 ;  /* 0xfffa001908007986 */ /* 0x0007e8000c101904 */
[----:B------:R-:W1:Y:S02]  /*1060*/  LDG.E R16, desc[UR4][R10.64+-0x400] ;  /* 0xfffc00040a107981 */ /* 0x000e64000c1e1900 */
[----:B-1----:R-:W-:-:S05]  /*1070*/  VIADD R21, R16, 0x1 ;  /* 0x0000000110157836 */ /* 0x002fca0000000000 */
[----:B------:R1:W-:Y:S04]  /*1080*/  STG.E desc[UR4][R8.64+-0x400], R21 ;  /* 0xfffc001508007986 */ /* 0x0003e8000c101904 */
[----:B------:R-:W2:Y:S01]  /*1090*/  LDG.E R16, desc[UR4][R10.64+-0x200] ;  /* 0xfffe00040a107981 */ /* 0x000ea2000c1e1900 */
[----:B------:R-:W-:Y:S02]  /*10a0*/  IMAD.MOV.U32 R18, RZ, RZ, 0x600 ;  /* 0x00000600ff127424 */ /* 0x000fe400078e00ff */
[----:B------:R-:W-:Y:S01]  /*10b0*/  IMAD.MOV.U32 R19, RZ, RZ, 0x0 ;  /* 0x00000000ff137424 */ /* 0x000fe200078e00ff */
[----:B--2---:R-:W-:-:S05]  /*10c0*/  IADD3 R23, PT, PT, R16, 0x1, RZ ;  /* 0x0000000110177810 */ /* 0x004fca0007ffe0ff */
[----:B------:R2:W-:Y:S04]  /*10d0*/  STG.E desc[UR4][R8.64+-0x200], R23 ;  /* 0xfffe001708007986 */ /* 0x0005e8000c101904 */
[----:B------:R-:W3:Y:S01]  /*10e0*/  LDG.E R22, desc[UR4][R10.64] ;  /* 0x000000040a167981 */ /* 0x000ee2000c1e1900 */
[----:B------:R-:W-:-:S03]  /*10f0*/  IMAD.WIDE R18, R12, 0x4, R18 ;  /* 0x000000040c127825 */ /* 0x000fc600078e0212 */
[----:B------:R-:W-:-:S04]  /*1100*/  IADD3 R16, P1, PT, R18, R4, RZ ;  /* 0x0000000412107210 */ /* 0x000fc80007f3e0ff */
[----:B0-----:R-:W-:Y:S01]  /*1110*/  IADD3.X R17, PT, PT, R19, R5, RZ, P1, !PT ;  /* 0x0000000513117210 */ /* 0x001fe20000ffe4ff */
[----:B---3--:R-:W-:-:S05]  /*1120*/  VIADD R25, R22, 0x1 ;  /* 0x0000000116197836 */ /* 0x008fca0000000000 */
[----:B------:R0:W-:Y:S04]  /*1130*/  STG.E desc[UR4][R8.64], R25 ;  /* 0x0000001908007986 */ /* 0x0001e8000c101904 */
[----:B-1----:R-:W3:Y:S01]  /*1140*/  LDG.E R21, desc[UR4][R16.64+-0x600] ;  /* 0xfffa000410157981 */ /* 0x002ee2000c1e1900 */
[----:B------:R-:W-:-:S05]  /*1150*/  IADD3 R18, P1, PT, R18, R2, RZ ;  /* 0x0000000212127210 */ /* 0x000fca0007f3e0ff */
[----:B------:R-:W-:Y:S01]  /*1160*/  IMAD.X R19, R19, 0x1, R3, P1 ;  /* 0x0000000113137824 */ /* 0x000fe200008e0603 */
[----:B---3--:R-:W-:-:S05]  /*1170*/  IADD3 R21, PT, PT, R21, 0x1, RZ ;  /* 0x0000000115157810 */ /* 0x008fca0007ffe0ff */
[----:B------:R1:W-:Y:S04]  /*1180*/  STG.E desc[UR4][R18.64+-0x600], R21 ;  /* 0xfffa001512007986 */ /* 0x0003e8000c101904 */
[----:B------:R-:W3:Y:S02]  /*1190*/  LDG.E R10, desc[UR4][R16.64+-0x400] ;  /* 0xfffc0004100a7981 */ /* 0x000ee4000c1e1900 */
[----:B---3--:R-:W-:-:S05]  /*11a0*/  VIADD R11, R10, 0x1 ;  /* 0x000000010a0b7836 */ /* 0x008fca0000000000 */
[----:B------:R3:W-:Y:S04]  /*11b0*/  STG.E desc[UR4][R18.64+-0x400], R11 ;  /* 0xfffc000b12007986 */ /* 0x0007e8000c101904 */
[----:B------:R-:W2:Y:S02]  /*11c0*/  LDG.E R10, desc[UR4][R16.64+-0x200] ;  /* 0xfffe0004100a7981 */ /* 0x000ea4000c1e1900 */
[----:B--2---:R-:W-:-:S05]  /*11d0*/  VIADD R23, R10, 0x1 ;  /* 0x000000010a177836 */ /* 0x004fca0000000000 */
[----:B------:R2:W-:Y:S04]  /*11e0*/  STG.E desc[UR4][R18.64+-0x200], R23 ;  /* 0xfffe001712007986 */ /* 0x0005e8000c101904 */
[----:B0-----:R-:W4:Y:S02]  /*11f0*/  LDG.E R8, desc[UR4][R16.64] ;  /* 0x0000000410087981 */ /* 0x001f24000c1e1900 */
[----:B----4-:R-:W-:-:S05]  /*1200*/  IADD3 R9, PT, PT, R8, 0x1, RZ ;  /* 0x0000000108097810 */ /* 0x010fca0007ffe0ff */
[----:B------:R0:W-:Y:S04]  /*1210*/  STG.E desc[UR4][R18.64], R9 ;  /* 0x0000000912007986 */ /* 0x0001e8000c101904 */
[----:B------:R-:W1:Y:S02]  /*1220*/  LDG.E R8, desc[UR4][R16.64+0x200] ;  /* 0x0002000410087981 */ /* 0x000e64000c1e1900 */
[----:B-1----:R-:W-:-:S05]  /*1230*/  VIADD R21, R8, 0x1 ;  /* 0x0000000108157836 */ /* 0x002fca0000000000 */
[----:B------:R0:W-:Y:S04]  /*1240*/  STG.E desc[UR4][R18.64+0x200], R21 ;  /* 0x0002001512007986 */ /* 0x0001e8000c101904 */
[----:B------:R-:W3:Y:S02]  /*1250*/  LDG.E R8, desc[UR4][R16.64+0x400] ;  /* 0x0004000410087981 */ /* 0x000ee4000c1e1900 */
[----:B---3--:R-:W-:-:S05]  /*1260*/  VIADD R11, R8, 0x1 ;  /* 0x00000001080b7836 */ /* 0x008fca0000000000 */
[----:B------:R0:W-:Y:S04]  /*1270*/  STG.E desc[UR4][R18.64+0x400], R11 ;  /* 0x0004000b12007986 */ /* 0x0001e8000c101904 */
[----:B------:R-:W2:Y:S01]  /*1280*/  LDG.E R8, desc[UR4][R16.64+0x600] ;  /* 0x0006000410087981 */ /* 0x000ea2000c1e1900 */
[----:B------:R-:W-:Y:S01]  /*1290*/  VIADD R14, R14, 0x10 ;  /* 0x000000100e0e7836 */ /* 0x000fe20000000000 */
[----:B------:R-:W-:Y:S02]  /*12a0*/  IADD3 R13, P2, PT, R13, 0x2000, RZ ;  /* 0x000020000d0d7810 */ /* 0x000fe40007f5e0ff */
[----:B------:R-:W-:Y:S02]  /*12b0*/  IADD3 R12, PT, PT, R12, 0x800, RZ ;  /* 0x000008000c0c7810 */ /* 0x000fe40007ffe0ff */
[----:B------:R-:W-:Y:S01]  /*12c0*/  ISETP.NE.AND P1, PT, R14, RZ, PT ;  /* 0x000000ff0e00720c */ /* 0x000fe20003f25270 */
[----:B------:R-:W-:Y:S01]  /*12d0*/  IMAD.X R15, RZ, RZ, R15, P2 ;  /* 0x000000ffff0f7224 */ /* 0x000fe200010e060f */
[----:B--2---:R-:W-:-:S05]  /*12e0*/  IADD3 R23, PT, PT, R8, 0x1, RZ ;  /* 0x0000000108177810 */ /* 0x004fca0007ffe0ff */
[----:B------:R0:W-:Y:S06]  /*12f0*/  STG.E desc[UR4][R18.64+0x600], R23 ;  /* 0x0006001712007986 */ /* 0x0001ec000c101904 */
[----:B------:R-:W-:Y:S05]  /*1300*/  @P1 BRA `(.L_x_23) ;  /* 0xfffffff800fc1947 */ /* 0x000fea000383ffff */
.L_x_22:
[----:B------:R-:W-:Y:S05]  /*1310*/  @!P0 EXIT ;  /* 0x000000000000894d */ /* 0x000fea0003800000 */
[----:B------:R-:W-:Y:S02]  /*1320*/  ISETP.GE.U32.AND P0, PT, R20, 0x8, PT ;  /* 0x000000081400780c */ /* 0x000fe40003f06070 */
[----:B------:R-:W-:-:S04]  /*1330*/  LOP3.LUT R14, R0, 0x7, RZ, 0xc0, !PT ;  /* 0x00000007000e7812 */ /* 0x000fc800078ec0ff */
[----:B------:R-:W-:-:S07]  /*1340*/  ISETP.NE.AND P1, PT, R14, RZ, PT ;  /* 0x000000ff0e00720c */ /* 0x000fce0003f25270 */
[----:B------:R-:W-:Y:S06]  /*1350*/  @!P0 BRA `(.L_x_24) ;  /* 0x0000000000708947 */ /* 0x000fec0003800000 */
[----:B0-----:R-:W-:-:S04]  /*1360*/  IMAD R11, R6, 0x80, R7 ;  /* 0x00000080060b7824 */ /* 0x001fc800078e0207 */
[----:B------:R-:W-:-:S05]  /*1370*/  IMAD.WIDE R8, R11, 0x4, R4 ;  /* 0x000000040b087825 */ /* 0x000fca00078e0204 */
[----:B------:R-:W2:Y:S01]  /*1380*/  LDG.E R12, desc[UR4][R8.64] ;  /* 0x00000004080c7981 */ /* 0x000ea2000c1e1900 */
[----:B------:R-:W-:-:S04]  /*1390*/  IMAD.WIDE R10, R11, 0x4, R2 ;  /* 0x000000040b0a7825 */ /* 0x000fc800078e0202 */
[----:B--2---:R-:W-:-:S05]  /*13a0*/  VIADD R13, R12, 0x1 ;  /* 0x000000010c0d7836 */ /* 0x004fca0000000000 */
[----:B------:R0:W-:Y:S04]  /*13b0*/  STG.E desc[UR4][R10.64], R13 ;  /* 0x0000000d0a007986 */ /* 0x0001e8000c101904 */
[----:B------:R-:W2:Y:S02]  /*13c0*/  LDG.E R12, desc[UR4][R8.64+0x200] ;  /* 0x00020004080c7981 */ /* 0x000ea4000c1e1900 */
[----:B--2---:R-:W-:-:S05]  /*13d0*/  IADD3 R15, PT, PT, R12, 0x1, RZ ;  /* 0x000000010c0f7810 */ /* 0x004fca0007ffe0ff */
[----:B------:R1:W-:Y:S04]  /*13e0*/  STG.E desc[UR4][R10.64+0x200], R15 ;  /* 0x0002000f0a007986 */ /* 0x0003e8000c101904 */
[----:B------:R-:W2:Y:S02]  /*13f0*/  LDG.E R12, desc[UR4][R8.64+0x400] ;  /* 0x00040004080c7981 */ /* 0x000ea4000c1e1900 */
[----:B--2---:R-:W-:-:S05]  /*1400*/  VIADD R17, R12, 0x1 ;  /* 0x000000010c117836 */ /* 0x004fca0000000000 */
[----:B------:R2:W-:Y:S04]  /*1410*/  STG.E desc[UR4][R10.64+0x400], R17 ;  /* 0x000400110a007986 */ /* 0x0005e8000c101904 */
[----:B------:R-:W3:Y:S02]  /*1420*/  LDG.E R12, desc[UR4][R8.64+0x600] ;  /* 0x00060004080c7981 */ /* 0x000ee4000c1e1900 */
[----:B---3--:R-:W-:-:S05]  /*1430*/  VIADD R19, R12, 0x1 ;  /* 0x000000010c137836 */ /* 0x008fca0000000000 */
[----:B------:R3:W-:Y:S04]  /*1440*/  STG.E desc[UR4][R10.64+0x600], R19 ;  /* 0x000600130a007986 */ /* 0x0007e8000c101904 */
[----:B------:R-:W0:Y:S02]  /*1450*/  LDG.E R12, desc[UR4][R8.64+0x800] ;  /* 0x00080004080c7981 */ /* 0x000e24000c1e1900 */
[----:B0-----:R-:W-:-:S05]  /*1460*/  IADD3 R13, PT, PT, R12, 0x1, RZ ;  /* 0x000000010c0d7810 */ /* 0x001fca0007ffe0ff */
[----:B------:R4:W-:Y:S04]  /*1470*/  STG.E desc[UR4][R10.64+0x800], R13 ;  /* 0x0008000d0a007986 */ /* 0x0009e8000c101904 */
[----:B------:R-:W1:Y:S02]  /*1480*/  LDG.E R12, desc[UR4][R8.64+0xa00] ;  /* 0x000a0004080c7981 */ /* 0x000e64000c1e1900 */
[----:B-1----:R-:W-:-:S05]  /*1490*/  VIADD R15, R12, 0x1 ;  /* 0x000000010c0f7836 */ /* 0x002fca0000000000 */
[----:B------:R4:W-:Y:S04]  /*14a0*/  STG.E desc[UR4][R10.64+0xa00], R15 ;  /* 0x000a000f0a007986 */ /* 0x0009e8000c101904 */
[----:B------:R-:W2:Y:S02]  /*14b0*/  LDG.E R12, desc[UR4][R8.64+0xc00] ;  /* 0x000c0004080c7981 */ /* 0x000ea4000c1e1900 */
[----:B--2---:R-:W-:-:S05]  /*14c0*/  VIADD R17, R12, 0x1 ;  /* 0x000000010c117836 */ /* 0x004fca0000000000 */
[----:B------:R4:W-:Y:S04]  /*14d0*/  STG.E desc[UR4][R10.64+0xc00], R17 ;  /* 0x000c00110a007986 */ /* 0x0009e8000c101904 */
[----:B------:R-:W3:Y:S01]  /*14e0*/  LDG.E R12, desc[UR4][R8.64+0xe00] ;  /* 0x000e0004080c7981 */ /* 0x000ee2000c1e1900 */
[----:B------:R-:W-:Y:S01]  /*14f0*/  VIADD R6, R6, 0x8 ;  /* 0x0000000806067836 */ /* 0x000fe20000000000 */
[----:B---3--:R-:W-:-:S05]  /*1500*/  IADD3 R19, PT, PT, R12, 0x1, RZ ;  /* 0x000000010c137810 */ /* 0x008fca0007ffe0ff */
[----:B------:R4:W-:Y:S02]  /*1510*/  STG.E desc[UR4][R10.64+0xe00], R19 ;  /* 0x000e00130a007986 */ /* 0x0009e4000c101904 */
.L_x_24:
[----:B------:R-:W-:Y:S05]  /*1520*/  @!P1 EXIT ;  /* 0x000000000000994d */ /* 0x000fea0003800000 */
[----:B------:R-:W-:Y:S02]  /*1530*/  ISETP.GE.U32.AND P0, PT, R14, 0x4, PT ;  /* 0x000000040e00780c */ /* 0x000fe40003f06070 */
[----:B------:R-:W-:-:S04]  /*1540*/  LOP3.LUT R12, R0, 0x3, RZ, 0xc0, !PT ;  /* 0x00000003000c7812 */ /* 0x000fc800078ec0ff */
[----:B------:R-:W-:-:S07]  /*1550*/  ISETP.NE.AND P1, PT, R12, RZ, PT ;  /* 0x000000ff0c00720c */ /* 0x000fce0003f25270 */
[----:B------:R-:W-:Y:S06]  /*1560*/  @!P0 BRA `(.L_x_25) ;  /* 0x0000000000408947 */ /* 0x000fec0003800000 */
[----:B0-----:R-:W-:-:S04]  /*1570*/  IMAD R9, R6, 0x80, R7 ;  /* 0x0000008006097824 */ /* 0x001fc800078e0207 */
[----:B----4-:R-:W-:-:S05]  /*1580*/  IMAD.WIDE R10, R9, 0x4, R4 ;  /* 0x00000004090a7825 */ /* 0x010fca00078e0204 */
[----:B------:R-:W2:Y:S01]  /*1590*/  LDG.E R0, desc[UR4][R10.64] ;  /* 0x000000040a007981 */ /* 0x000ea2000c1e1900 */
[----:B------:R-:W-:Y:S01]  /*15a0*/  IMAD.WIDE R8, R9, 0x4, R2 ;  /* 0x0000000409087825 */ /* 0x000fe200078e0202 */
[----:B--2---:R-:W-:-:S05]  /*15b0*/  IADD3 R13, PT, PT, R0, 0x1, RZ ;  /* 0x00000001000d7810 */ /* 0x004fca0007ffe0ff */
[----:B------:R1:W-:Y:S04]  /*15c0*/  STG.E desc[UR4][R8.64], R13 ;  /* 0x0000000d08007986 */ /* 0x0003e8000c101904 */
[----:B------:R-:W2:Y:S02]  /*15d0*/  LDG.E R0, desc[UR4][R10.64+0x200] ;  /* 0x000200040a007981 */ /* 0x000ea4000c1e1900 */
[----:B--2---:R-:W-:-:S05]  /*15e0*/  VIADD R15, R0, 0x1 ;  /* 0x00000001000f7836 */ /* 0x004fca0000000000 */
[----:B------:R1:W-:Y:S04]  /*15f0*/  STG.E desc[UR4][R8.64+0x200], R15 ;  /* 0x0002000f08007986 */ /* 0x0003e8000c101904 */
[----:B------:R-:W2:Y:S02]  /*1600*/  LDG.E R0, desc[UR4][R10.64+0x400] ;  /* 0x000400040a007981 */ /* 0x000ea4000c1e1900 */
[----:B--2---:R-:W-:-:S05]  /*1610*/  VIADD R17, R0, 0x1 ;  /* 0x0000000100117836 */ /* 0x004fca0000000000 */
[----:B------:R1:W-:Y:S04]  /*1620*/  STG.E desc[UR4][R8.64+0x400], R17 ;  /* 0x0004001108007986 */ /* 0x0003e8000c101904 */
[----:B------:R-:W2:Y:S01]  /*1630*/  LDG.E R0, desc[UR4][R10.64+0x600] ;  /* 0x000600040a007981 */ /* 0x000ea2000c1e1900 */
[----:B------:R-:W-:Y:S01]  /*1640*/  VIADD R6, R6, 0x4 ;  /* 0x0000000406067836 */ /* 0x000fe20000000000 */
[----:B--2---:R-:W-:-:S05]  /*1650*/  IADD3 R19, PT, PT, R0, 0x1, RZ ;  /* 0x0000000100137810 */ /* 0x004fca0007ffe0ff */
[----:B------:R1:W-:Y:S02]  /*1660*/  STG.E desc[UR4][R8.64+0x600], R19 ;  /* 0x0006001308007986 */ /* 0x0003e4000c101904 */
.L_x_25:
[----:B------:R-:W-:Y:S05]  /*1670*/  @!P1 EXIT ;  /* 0x000000000000994d */ /* 0x000fea0003800000 */
[----:B0---4-:R-:W-:Y:S01]  /*1680*/  IMAD R11, R6, 0x80, R7 ;  /* 0x00000080060b7824 */ /* 0x011fe200078e0207 */
[----:B------:R-:W-:-:S07]  /*1690*/  IADD3 R0, PT, PT, -R12, RZ, RZ ;  /* 0x000000ff0c007210 */ /* 0x000fce0007ffe1ff */
.L_x_26:
[----:B-1----:R-:W-:-:S06]  /*16a0*/  IMAD.WIDE R8, R11, 0x4, R4 ;  /* 0x000000040b087825 */ /* 0x002fcc00078e0204 */
[----:B------:R-:W2:Y:S01]  /*16b0*/  LDG.E R8, desc[UR4][R8.64] ;  /* 0x0000000408087981 */ /* 0x000ea2000c1e1900 */
[----:B------:R-:W-:Y:S02]  /*16c0*/  VIADD R0, R0, 0x1 ;  /* 0x0000000100007836 */ /* 0x000fe40000000000 */
[----:B0-----:R-:W-:-:S03]  /*16d0*/  IMAD.WIDE R6, R11, 0x4, R2 ;  /* 0x000000040b067825 */ /* 0x001fc600078e0202 */
[----:B------:R-:W-:Y:S01]  /*16e0*/  ISETP.NE.AND P0, PT, R0, RZ, PT ;  /* 0x000000ff0000720c */ /* 0x000fe20003f05270 */
[----:B--2---:R-:W-:-:S05]  /*16f0*/  VIADD R13, R8, 0x1 ;  /* 0x00000001080d7836 */ /* 0x004fca0000000000 */
[----:B------:R0:W-:Y:S07]  /*1700*/  STG.E desc[UR4][R6.64], R13 ;  /* 0x0000000d06007986 */ /* 0x0001ee000c101904 */
[----:B------:R-:W-:Y:S05]  /*1710*/  @!P0 EXIT ;  /* 0x000000000000894d */ /* 0x000fea0003800000 */
[----:B------:R-:W-:Y:S01]  /*1720*/  IADD3 R11, PT, PT, R11, 0x80, RZ ;  /* 0x000000800b0b7810 */ /* 0x000fe20007ffe0ff */
[----:B------:R-:W-:Y:S06]  /*1730*/  BRA `(.L_x_26) ;  /* 0xfffffffc00d87947 */ /* 0x000fec000383ffff */
.L_x_27:
[----:B------:R-:W-:-:S00]  /*1740*/  BRA `(.L_x_27) ;  /* 0xfffffffc00fc7947 */ /* 0x000fc0000383ffff */
[----:B------:R-:W-:-:S00]  /*1750*/  NOP ;  /* 0x0000000000007918 */ /* 0x000fc00000000000 */
        /* <DEDUP_REMOVED lines=10> */
.L_x_45:


//--------------------- .text._ZN3cub18CUB_300001_SM_10006detail9transform16transform_kernelINS2_10policy_hubILb1EN4cuda3std3__45tupleIJN6thrust24THRUST_300001_SM_1000_NS6detail15normal_iteratorINSA_10device_ptrIiEEEEEEEE10policy1000Ei7plusOneIiESF_JPiEEEvT0_iT1_T2_DpNS2_10kernel_argIT3_EE --------------------------
	.section	.text._ZN3cub18CUB_300001_SM_10006detail9transform16transform_kernelINS2_10policy_hubILb1EN4cuda3std3__45tupleIJN6thrust24THRUST_300001_SM_1000_NS6detail15normal_iteratorINSA_10device_ptrIiEEEEEEEE10policy1000Ei7plusOneIiESF_JPiEEEvT0_iT1_T2_DpNS2_10kernel_argIT3_EE,"ax",@progbits
	.align	128
        .global         _ZN3cub18CUB_300001_SM_10006detail9transform16transform_kernelINS2_10policy_hubILb1EN4cuda3std3__45tupleIJN6thrust24THRUST_300001_SM_1000_NS6detail15normal_iteratorINSA_10device_ptrIiEEEEEEEE10policy1000Ei7plusOneIiESF_JPiEEEvT0_iT1_T2_DpNS2_10kernel_argIT3_EE
        .type           _ZN3cub18CUB_300001_SM_10006detail9transform16transform_kernelINS2_10policy_hubILb1EN4cuda3std3__45tupleIJN6thrust24THRUST_300001_SM_1000_NS6detail15normal_iteratorINSA_10device_ptrIiEEEEEEEE10policy1000Ei7plusOneIiESF_JPiEEEvT0_iT1_T2_DpNS2_10kernel_argIT3_EE,@function
        .size           _ZN3cub18CUB_300001_SM_10006detail9transform16transform_kernelINS2_10policy_hubILb1EN4cuda3std3__45tupleIJN6thrust24THRUST_300001_SM_1000_NS6detail15normal_iteratorINSA_10device_ptrIiEEEEEEEE10policy1000Ei7plusOneIiESF_JPiEEEvT0_iT1_T2_DpNS2_10kernel_argIT3_EE,(.L_x_46 - _ZN3cub18CUB_300001_SM_10006detail9transform16transform_kernelINS2_10policy_hubILb1EN4cuda3std3__45tupleIJN6thrust24THRUST_300001_SM_1000_NS6detail15normal_iteratorINSA_10device_ptrIiEEEEEEEE10policy1000Ei7plusOneIiESF_JPiEEEvT0_iT1_T2_DpNS2_10kernel_argIT3_EE)
        .other          _ZN3cub18CUB_300001_SM_10006detail9transform16transform_kernelINS2_10policy_hubILb1EN4cuda3std3__45tupleIJN6thrust24THRUST_300001_SM_1000_NS6detail15normal_iteratorINSA_10device_ptrIiEEEEEEEE10policy1000Ei7plusOneIiESF_JPiEEEvT0_iT1_T2_DpNS2_10kernel_argIT3_EE,@"STO_CUDA_ENTRY STV_DEFAULT"
_ZN3cub18CUB_300001_SM_10006detail9transform16transform_kernelINS2_10policy_hubILb1EN4cuda3std3__45tupleIJN6thrust24THRUST_300001_SM_1000_NS6detail15normal_iteratorINSA_10device_ptrIiEEEEEEEE10policy1000Ei7plusOneIiESF_JPiEEEvT0_iT1_T2_DpNS2_10kernel_argIT3_EE:
.text._ZN3cub18CUB_300001_SM_10006detail9transform16transform_kernelINS2_10policy_hubILb1EN4cuda3std3__45tupleIJN6thrust24THRUST_300001_SM_1000_NS6detail15normal_iteratorINSA_10device_ptrIiEEEEEEEE10policy1000Ei7plusOneIiESF_JPiEEEvT0_iT1_T2_DpNS2_10kernel_argIT3_EE:
[----:B------:R-:W-:Y:S08]  /*0000*/  LDC R1, c[0x0][0x37c] ;  /* 0x0000df00ff017b82 */ /* 0x000ff00000000800 */
[----:B------:R-:W0:Y:S01]  /*0010*/  LDC.64 R8, c[0x0][0x380] ;  /* 0x0000e000ff087b82 */ /* 0x000e220000000a00 */
[----:B------:R-:W1:Y:S01]  /*0020*/  S2R R0, SR_TID.X ;  /* 0x0000000000007919 */ /* 0x000e620000002100 */
[----:B------:R-:W2:Y:S01]  /*0030*/  LDCU.64 UR6, c[0x0][0x358] ;  /* 0x00006b00ff0677ac */ /* 0x000ea20008000a00 */
[----:B------:R-:W-:Y:S05]  /*0040*/  BSSY.RECONVERGENT B0, `(.L_x_28) ;  /* 0x0000016000007945 */ /* 0x000fea0003800200 */
[----:B------:R-:W3:Y:S08]  /*0050*/  S2UR UR4, SR_CTAID.X ;  /* 0x00000000000479c3 */ /* 0x000ef00000002500 */
[----:B------:R-:W4:Y:S01]  /*0060*/  LDC.64 R2, c[0x0][0x398] ;  /* 0x0000e600ff027b82 */ /* 0x000f220000000a00 */
[----:B0-----:R-:W-:-:S07]  /*0070*/  IMAD.SHL.U32 R7, R9, 0x80, RZ ;  /* 0x0000008009077824 */ /* 0x001fce00078e00ff */
[----:B------:R-:W0:Y:S01]  /*0080*/  LDC.64 R4, c[0x0][0x390] ;  /* 0x0000e400ff047b82 */ /* 0x000e220000000a00 */
[----:B---3--:R-:W-:Y:S01]  /*0090*/  IMAD R13, R7, UR4, RZ ;  /* 0x00000004070d7c24 */ /* 0x008fe2000f8e02ff */
[----:B-1----:R-:W-:-:S03]  /*00a0*/  SHF.L.U32 R15, R0, 0x7, RZ ;  /* 0x00000007000f7819 */ /* 0x002fc600000006ff */
[----:B------:R-:W-:-:S05]  /*00b0*/  IMAD.IADD R8, R8, 0x1, -R13 ;  /* 0x0000000108087824 */ /* 0x000fca00078e0a0d */
[CC--:B------:R-:W-:Y:S02]  /*00c0*/  VIMNMX R6, PT, PT, R7.reuse, R8.reuse, PT ;  /* 0x0000000807067248 */ /* 0x0c0fe40003fe0100 */
[----:B------:R-:W-:-:S03]  /*00d0*/  ISETP.GT.AND P0, PT, R7, R8, PT ;  /* 0x000000080700720c */ /* 0x000fc60003f04270 */
[----:B------:R-:W-:-:S05]  /*00e0*/  IMAD.SHL.U32 R12, R6, 0x4, RZ ;  /* 0x00000004060c7824 */ /* 0x000fca00078e00ff */
[----:B------:R-:W-:-:S13]  /*00f0*/  ISETP.GE.AND P1, PT, R15, R12, PT ;  /* 0x0000000c0f00720c */ /* 0x000fda0003f26270 */
[----:B--2-4-:R-:W-:Y:S05]  /*0100*/  @P1 BRA `(.L_x_29) ;  /* 0x0000000000241947 */ /* 0x014fea0003800000 */
[----:B------:R-:W1:Y:S02]  /*0110*/  LDC.64 R10, c[0x0][0x398] ;  /* 0x0000e600ff0a7b82 */ /* 0x000e640000000a00 */
[----:B-1----:R-:W-:-:S04]  /*0120*/  IMAD.WIDE.U32 R10, R0, 0x80, R10 ;  /* 0x00000080000a7825 */ /* 0x002fc800078e000a */
[----:B------:R-:W-:-:S07]  /*0130*/  IMAD.WIDE R10, R13, 0x4, R10 ;  /* 0x000000040d0a7825 */ /* 0x000fce00078e020a */
.L_x_30:
[----:B------:R-:W-:Y:S01]  /*0140*/  VIADD R15, R15, 0x4000 ;  /* 0x000040000f0f7836 */ /* 0x000fe20000000000 */
[----:B------:R1:W-:Y:S04]  /*0150*/  CCTL.E.PF2 [R10] ;  /* 0x000000000a00798f */ /* 0x0003e80000800100 */
[----:B------:R-:W-:Y:S02]  /*0160*/  ISETP.GE.AND P1, PT, R15, R12, PT ;  /* 0x0000000c0f00720c */ /* 0x000fe40003f26270 */
[----:B-1----:R-:W-:-:S04]  /*0170*/  IADD3 R10, P2, PT, R10, 0x4000, RZ ;  /* 0x000040000a0a7810 */ /* 0x002fc80007f5e0ff */
[----:B------:R-:W-:-:S07]  /*0180*/  IADD3.X R11, PT, PT, RZ, R11, RZ, P2, !PT ;  /* 0x0000000bff0b7210 */ /* 0x000fce00017fe4ff */
[----:B------:R-:W-:Y:S05]  /*0190*/  @!P1 BRA `(.L_x_30) ;  /* 0xfffffffc00e89947 */ /* 0x000fea000383ffff */
.L_x_29:
[----:B------:R-:W-:Y:S05]  /*01a0*/  BSYNC.RECONVERGENT B0 ;  /* 0x0000000000007941 */ /* 0x000fea0003800200 */
.L_x_28:
[----:B------:R-:W-:-:S04]  /*01b0*/  IMAD.WIDE R2, R13, 0x4, R2 ;  /* 0x000000040d027825 */ /* 0x000fc800078e0202 */
[----:B0-----:R-:W-:Y:S01]  /*01c0*/  IMAD.WIDE R4, R13, 0x4, R4 ;  /* 0x000000040d047825 */ /* 0x001fe200078e0204 */
[----:B------:R-:W-:Y:S06]  /*01d0*/  @P0 BRA `(.L_x_31) ;  /* 0x0000000800440947 */ /* 0x000fec0003800000 */
[----:B------:R-:W-:-:S13]  /*01e0*/  ISETP.GE.AND P0, PT, R9, 0x1, PT ;  /* 0x000000010900780c */ /* 0x000fda0003f06270 */
[----:B------:R-:W-:Y:S05]  /*01f0*/  @!P0 EXIT ;  /* 0x000000000000894d */ /* 0x000fea0003800000 */
[C---:B------:R-:W-:Y:S01]  /*0200*/  ISETP.GE.U32.AND P1, PT, R9.reuse, 0x10, PT ;  /* 0x000000100900780c */ /* 0x040fe20003f26070 */
[----:B------:R-:W-:Y:S01]  /*0210*/  IMAD.MOV.U32 R7, RZ, RZ, RZ ;  /* 0x000000ffff077224 */ /* 0x000fe200078e00ff */
[----:B------:R-:W-:-:S04]  /*0220*/  LOP3.LUT R20, R9, 0xf, RZ, 0xc0, !PT ;  /* 0x0000000f09147812 */ /* 0x000fc800078ec0ff */
[----:B------:R-:W-:-:S07]  /*0230*/  ISETP.NE.AND P0, PT, R20, RZ, PT ;  /* 0x000000ff1400720c */ /* 0x000fce0003f05270 */
[----:B------:R-:W-:Y:S06]  /*0240*/  @!P1 BRA `(.L_x_32) ;  /* 0x0000000400189947 */ /* 0x000fec0003800000 */
[----:B------:R-:W-:Y:S01]  /*0250*/  IMAD.WIDE.U32 R14, R0, 0x4, RZ ;  /* 0x00000004000e7825 */ /* 0x000fe200078e00ff */
[----:B------:R-:W-:-:S03]  /*0260*/  LOP3.LUT R7, R9, 0x7ffffff0, RZ, 0xc0, !PT ;  /* 0x7ffffff009077812 */ /* 0x000fc600078ec0ff */
[----:B------:R-:W-:Y:S01]  /*0270*/  VIADD R6, R0, 0x480 ;  /* 0x0000048000067836 */ /* 0x000fe20000000000 */
[----:B------:R-:W-:Y:S02]  /*0280*/  LOP3.LUT R13, R14, 0x1000, RZ, 0xfc, !PT ;  /* 0x000010000e0d7812 */ /* 0x000fe400078efcff */
[----:B------:R-:W-:-:S07]  /*0290*/  IADD3 R12, PT, PT, -R7, RZ, RZ ;  /* 0x000000ff070c7210 */ /* 0x000fce0007ffe1ff */
.L_x_33:
[----:B------:R-:W-:-:S05]  /*02a0*/  IADD3 R10, P1, PT, R2, R13, RZ ;  /* 0x0000000d020a7210 */ /* 0x000fca0007f3e0ff */
[----:B0-----:R-:W-:-:S05]  /*02b0*/  IMAD.X R11, R3, 0x1, R15, P1 ;  /* 0x00000001030b7824 */ /* 0x001fca00008e060f */
[----:B------:R-:W2:Y:S01]  /*02c0*/  LDG.E R14, desc[UR6][R10.64+-0x1000] ;  /* 0xfff000060a0e7981 */ /* 0x000ea2000c1e1900 */
[----:B------:R-:W-:-:S05]  /*02d0*/  IADD3 R8, P1, PT, R4, R13, RZ ;  /* 0x0000000d04087210 */ /* 0x000fca0007f3e0ff */
[----:B------:R-:W-:Y:S01]  /*02e0*/  IMAD.X R9, R5, 0x1, R15, P1 ;  /* 0x0000000105097824 */ /* 0x000fe200008e060f */
[----:B--2---:R-:W-:-:S05]  /*02f0*/  IADD3 R17, PT, PT, R14, 0x1, RZ ;  /* 0x000000010e117810 */ /* 0x004fca0007ffe0ff */
[----:B------:R0:W-:Y:S04]  /*0300*/  STG.E desc[UR6][R8.64+-0x1000], R17 ;  /* 0xfff0001108007986 */ /* 0x0001e8000c101906 */
[----:B------:R-:W2:Y:S02]  /*0310*/  LDG.E R14, desc[UR6][R10.64+-0xe00] ;  /* 0xfff200060a0e7981 */ /* 0x000ea4000c1e1900 */
[----:B--2---:R-:W-:-:S05]  /*0320*/  VIADD R19, R14, 0x1 ;  /* 0x000000010e137836 */ /* 0x004fca0000000000 */
[----:B------:R-:W-:Y:S04]  /*0330*/  STG.E desc[UR6][R8.64+-0xe00], R19 ;  /* 0xfff2001308007986 */ /* 0x000fe8000c101906 */
[----:B------:R-:W2:Y:S02]  /*0340*/  LDG.E R14, desc[UR6][R10.64+-0xc00] ;  /* 0xfff400060a0e7981 */ /* 0x000ea4000c1e1900 */
[----:B--2---:R-:W-:-:S05]  /*0350*/  VIADD R21, R14, 0x1 ;  /* 0x000000010e157836 */ /* 0x004fca0000000000 */
[----:B------:R1:W-:Y:S04]  /*0360*/  STG.E desc[UR6][R8.64+-0xc00], R21 ;  /* 0xfff4001508007986 */ /* 0x0003e8000c101906 */
[----:B------:R-:W2:Y:S02]  /*0370*/  LDG.E R14, desc[UR6][R10.64+-0xa00] ;  /* 0xfff600060a0e7981 */ /* 0x000ea4000c1e1900 */
[----:B--2---:R-:W-:-:S05]  /*0380*/  IADD3 R23, PT, PT, R14, 0x1, RZ ;  /* 0x000000010e177810 */ /* 0x004fca0007ffe0ff */
[----:B------:R2:W-:Y:S04]  /*0390*/  STG.E desc[UR6][R8.64+-0xa00], R23 ;  /* 0xfff6001708007986 */ /* 0x0005e8000c101906 */
[----:B------:R-:W0:Y:S02]  /*03a0*/  LDG.E R14, desc[UR6][R10.64+-0x800] ;  /* 0xfff800060a0e7981 */ /* 0x000e24000c1e1900 */
[----:B0-----:R-:W-:-:S05]  /*03b0*/  VIADD R17, R14, 0x1 ;  /* 0x000000010e117836 */ /* 0x001fca0000000000 */
[----:B------:R0:W-:Y:S04]  /*03c0*/  STG.E desc[UR6][R8.64+-0x800], R17 ;  /* 0xfff8001108007986 */ /* 0x0001e8000c101906 */
[----:B------:R-:W3:Y:S02]  /*03d0*/  LDG.E R14, desc[UR6][R10.64+-0x600] ;  /* 0xfffa00060a0e7981 */ /* 0x000ee4000c1e1900 */
[----:B---3--:R-:W-:-:S05]  /*03e0*/  VIADD R25, R14, 0x1 ;  /* 0x000000010e197836 */ /* 0x008fca0000000000 */
[----:B------:R3:W-:Y:S04]  /*03f0*/  STG.E desc[UR6][R8.64+-0x600], R25 ;  /* 0xfffa001908007986 */ /* 0x0007e8000c101906 */
[----:B------:R-:W1:Y:S02]  /*0400*/  LDG.E R14, desc[UR6][R10.64+-0x400] ;  /* 0xfffc00060a0e7981 */ /* 0x000e64000c1e1900 */
[----:B-1----:R-:W-:-:S05]  /*0410*/  IADD3 R21, PT, PT, R14, 0x1, RZ ;  /* 0x000000010e157810 */ /* 0x002fca0007ffe0ff */
[----:B------:R1:W-:Y:S04]  /*0420*/  STG.E desc[UR6][R8.64+-0x400], R21 ;  /* 0xfffc001508007986 */ /* 0x0003e8000c101906 */
[----:B------:R-:W2:Y:S01]  /*0430*/  LDG.E R14, desc[UR6][R10.64+-0x200] ;  /* 0xfffe00060a0e7981 */ /* 0x000ea2000c1e1900 */
[----:B------:R-:W-:Y:S02]  /*0440*/  HFMA2 R19, -RZ, RZ, 0, 0 ;  /* 0x00000000ff137431 */ /* 0x000fe400000001ff */
[----:B------:R-:W-:Y:S02]  /*0450*/  IMAD.MOV.U32 R18, RZ, RZ, 0x600 ;  /* 0x00000600ff127424 */ /* 0x000fe400078e00ff */
[----:B--2---:R-:W-:-:S05]  /*0460*/  VIADD R23, R14, 0x1 ;  /* 0x000000010e177836 */ /* 0x004fca0000000000 */
[----:B------:R2:W-:Y:S04]  /*0470*/  STG.E desc[UR6][R8.64+-0x200], R23 ;  /* 0xfffe001708007986 */ /* 0x0005e8000c101906 */
[----:B------:R-:W3:Y:S01]  /*0480*/  LDG.E R14, desc[UR6][R10.64] ;  /* 0x000000060a0e7981 */ /* 0x000ee2000c1e1900 */
[----:B------:R-:W-:-:S03]  /*0490*/  IMAD.WIDE R18, R6, 0x4, R18 ;  /* 0x0000000406127825 */ /* 0x000fc600078e0212 */
[----:B------:R-:W-:-:S05]  /*04a0*/  IADD3 R16, P1, PT, R2, R18, RZ ;  /* 0x0000001202107210 */ /* 0x000fca0007f3e0ff */
[----:B0-----:R-:W-:Y:S02]  /*04b0*/  IMAD.X R17, R3, 0x1, R19, P1 ;  /* 0x0000000103117824 */ /* 0x001fe400008e0613 */
[----:B---3--:R-:W-:-:S05]  /*04c0*/  VIADD R25, R14, 0x1 ;  /* 0x000000010e197836 */ /* 0x008fca0000000000 */
[----:B------:R0:W-:Y:S04]  /*04d0*/  STG.E desc[UR6][R8.64], R25 ;  /* 0x0000001908007986 */ /* 0x0001e8000c101906 */
[----:B------:R-:W1:Y:S01]  /*04e0*/  LDG.E R14, desc[UR6][R16.64+-0x600] ;  /* 0xfffa0006100e7981 */ /* 0x000e62000c1e1900 */
[----:B------:R-:W-:-:S04]  /*04f0*/  IADD3 R18, P1, PT, R4, R18, RZ ;  /* 0x0000001204127210 */ /* 0x000fc80007f3e0ff */
[----:B------:R-:W-:Y:S01]  /*0500*/  IADD3.X R19, PT, PT, R5, R19, RZ, P1, !PT ;  /* 0x0000001305137210 */ /* 0x000fe20000ffe4ff */
[----:B-1----:R-:W-:-:S05]  /*0510*/  VIADD R21, R14, 0x1 ;  /* 0x000000010e157836 */ /* 0x002fca0000000000 */
[----:B------:R1:W-:Y:S04]  /*0520*/  STG.E desc[UR6][R18.64+-0x600], R21 ;  /* 0xfffa001512007986 */ /* 0x0003e8000c101906 */
[----:B------:R-:W3:Y:S02]  /*0530*/  LDG.E R10, desc[UR6][R16.64+-0x400] ;  /* 0xfffc0006100a7981 */ /* 0x000ee4000c1e1900 */
[----:B---3--:R-:W-:-:S05]  /*0540*/  VIADD R11, R10, 0x1 ;  /* 0x000000010a0b7836 */ /* 0x008fca0000000000 */
[----:B------:R3:W-:Y:S04]  /*0550*/  STG.E desc[UR6][R18.64+-0x400], R11 ;  /* 0xfffc000b12007986 */ /* 0x0007e8000c101906 */
[----:B------:R-:W2:Y:S02]  /*0560*/  LDG.E R10, desc[UR6][R16.64+-0x200] ;  /* 0xfffe0006100a7981 */ /* 0x000ea4000c1e1900 */
[----:B--2---:R-:W-:-:S05]  /*0570*/  IADD3 R23, PT, PT, R10, 0x1, RZ ;  /* 0x000000010a177810 */ /* 0x004fca0007ffe0ff */
[----:B------:R2:W-:Y:S04]  /*0580*/  STG.E desc[UR6][R18.64+-0x200], R23 ;  /* 0xfffe001712007986 */ /* 0x0005e8000c101906 */
[----:B0-----:R-:W4:Y:S02]  /*0590*/  LDG.E R8, desc[UR6][R16.64] ;  /* 0x0000000610087981 */ /* 0x001f24000c1e1900 */
[----:B----4-:R-:W-:-:S05]  /*05a0*/  VIADD R9, R8, 0x1 ;  /* 0x0000000108097836 */ /* 0x010fca0000000000 */
[----:B------:R0:W-:Y:S04]  /*05b0*/  STG.E desc[UR6][R18.64], R9 ;  /* 0x0000000912007986 */ /* 0x0001e8000c101906 */
[----:B------:R-:W1:Y:S02]  /*05c0*/  LDG.E R8, desc[UR6][R16.64+0x200] ;  /* 0x0002000610087981 */ /* 0x000e64000c1e1900 */
[----:B-1----:R-:W-:-:S05]  /*05d0*/  VIADD R21, R8, 0x1 ;  /* 0x0000000108157836 */ /* 0x002fca0000000000 */
[----:B------:R0:W-:Y:S04]  /*05e0*/  STG.E desc[UR6][R18.64+0x200], R21 ;  /* 0x0002001512007986 */ /* 0x0001e8000c101906 */
[----:B------:R-:W3:Y:S02]  /*05f0*/  LDG.E R8, desc[UR6][R16.64+0x400] ;  /* 0x0004000610087981 */ /* 0x000ee4000c1e1900 */
[----:B---3--:R-:W-:-:S05]  /*0600*/  IADD3 R11, PT, PT, R8, 0x1, RZ ;  /* 0x00000001080b7810 */ /* 0x008fca0007ffe0ff */
[----:B------:R0:W-:Y:S04]  /*0610*/  STG.E desc[UR6][R18.64+0x400], R11 ;  /* 0x0004000b12007986 */ /* 0x0001e8000c101906 */
[----:B------:R-:W2:Y:S01]  /*0620*/  LDG.E R8, desc[UR6][R16.64+0x600] ;  /* 0x0006000610087981 */ /* 0x000ea2000c1e1900 */
[----:B------:R-:W-:Y:S01]  /*0630*/  VIADD R12, R12, 0x10 ;  /* 0x000000100c0c7836 */ /* 0x000fe20000000000 */
[----:B------:R-:W-:Y:S01]  /*0640*/  IADD3 R13, P2, PT, R13, 0x2000, RZ ;  /* 0x000020000d0d7810 */ /* 0x000fe20007f5e0ff */
[----:B------:R-:W-:-:S03]  /*0650*/  VIADD R6, R6, 0x800 ;  /* 0x0000080006067836 */ /* 0x000fc60000000000 */
[----:B------:R-:W-:Y:S02]  /*0660*/  ISETP.NE.AND P1, PT, R12, RZ, PT ;  /* 0x000000ff0c00720c */ /* 0x000fe40003f25270 */
[----:B------:R-:W-:Y:S01]  /*0670*/  IADD3.X R15, PT, PT, RZ, R15, RZ, P2, !PT ;  /* 0x0000000fff0f7210 */ /* 0x000fe200017fe4ff */
[----:B--2---:R-:W-:-:S05]  /*0680*/  VIADD R23, R8, 0x1 ;  /* 0x0000000108177836 */ /* 0x004fca0000000000 */
[----:B------:R0:W-:Y:S05]  /*0690*/  STG.E desc[UR6][R18.64+0x600], R23 ;  /* 0x0006001712007986 */ /* 0x0001ea000c101906 */
[----:B------:R-:W-:Y:S05]  /*06a0*/  @P1 BRA `(.L_x_33) ;  /* 0xfffffff800fc1947 */ /* 0x000fea000383ffff */
.L_x_32:
[----:B------:R-:W-:Y:S05]  /*06b0*/  @!P0 EXIT ;  /* 0x000000000000894d */ /* 0x000fea0003800000 */
[----:B------:R-:W1:Y:S01]  /*06c0*/  LDCU UR4, c[0x0][0x384] ;  /* 0x00007080ff0477ac */ /* 0x000e620008000800 */
[----:B------:R-:W-:Y:S01]  /*06d0*/  ISETP.GE.U32.AND P0, PT, R20, 0x8, PT ;  /* 0x000000081400780c */ /* 0x000fe20003f06070 */
[----:B-1----:R-:W-:-:S06]  /*06e0*/  ULOP3.LUT UR5, UR4, 0x7, URZ, 0xc0, !UPT ;  /* 0x0000000704057892 */ /* 0x002fcc000f8ec0ff */
[----:B------:R-:W-:-:S06]  /*06f0*/  ISETP.NE.AND P1, PT, RZ, UR5, PT ;  /* 0x00000005ff007c0c */ /* 0x000fcc000bf25270 */
[----:B------:R-:W-:Y:S07]  /*0700*/  @!P0 BRA `(.L_x_34) ;  /* 0x0000000000708947 */ /* 0x000fee0003800000 */
[----:B0-----:R-:W-:-:S04]  /*0710*/  IMAD R11, R7, 0x80, R0 ;  /* 0x00000080070b7824 */ /* 0x001fc800078e0200 */
[----:B------:R-:W-:-:S05]  /*0720*/  IMAD.WIDE R8, R11, 0x4, R2 ;  /* 0x000000040b087825 */ /* 0x000fca00078e0202 */
        /* <DEDUP_REMOVED lines=10> */
[----:B------:R-:W3:Y:S02]  /*07d0*/  LDG.E R6, desc[UR6][R8.64+0x600] ;  /* 0x0006000608067981 */ /* 0x000ee4000c1e1900 */
[----:B---3--:R-:W-:-:S05]  /*07e0*/  IADD3 R19, PT, PT, R6, 0x1, RZ ;  /* 0x0000000106137810 */ /* 0x008fca0007ffe0ff */
[----:B------:R3:W-:Y:S04]  /*07f0*/  STG.E desc[UR6][R10.64+0x600], R19 ;  /* 0x000600130a007986 */ /* 0x0007e8000c101906 */
[----:B------:R-:W0:Y:S02]  /*0800*/  LDG.E R6, desc[UR6][R8.64+0x800] ;  /* 0x0008000608067981 */ /* 0x000e24000c1e1900 */
[----:B0-----:R-:W-:-:S05]  /*0810*/  VIADD R13, R6, 0x1 ;  /* 0x00000001060d7836 */ /* 0x001fca0000000000 */
[----:B------:R4:W-:Y:S04]  /*0820*/  STG.E desc[UR6][R10.64+0x800], R13 ;  /* 0x0008000d0a007986 */ /* 0x0009e8000c101906 */
[----:B------:R-:W1:Y:S02]  /*0830*/  LDG.E R6, desc[UR6][R8.64+0xa00] ;  /* 0x000a000608067981 */ /* 0x000e64000c1e1900 */
[----:B-1----:R-:W-:-:S05]  /*0840*/  VIADD R15, R6, 0x1 ;  /* 0x00000001060f7836 */ /* 0x002fca0000000000 */
[----:B------:R4:W-:Y:S04]  /*0850*/  STG.E desc[UR6][R10.64+0xa00], R15 ;  /* 0x000a000f0a007986 */ /* 0x0009e8000c101906 */
[----:B------:R-:W2:Y:S02]  /*0860*/  LDG.E R6, desc[UR6][R8.64+0xc00] ;  /* 0x000c000608067981 */ /* 0x000ea4000c1e1900 */
[----:B--2---:R-:W-:-:S05]  /*0870*/  IADD3 R17, PT, PT, R6, 0x1, RZ ;  /* 0x0000000106117810 */ /* 0x004fca0007ffe0ff */
[----:B------:R4:W-:Y:S04]  /*0880*/  STG.E desc[UR6][R10.64+0xc00], R17 ;  /* 0x000c00110a007986 */ /* 0x0009e8000c101906 */
[----:B------:R-:W3:Y:S01]  /*0890*/  LDG.E R6, desc[UR6][R8.64+0xe00] ;  /* 0x000e000608067981 */ /* 0x000ee2000c1e1900 */
[----:B------:R-:W-:Y:S01]  /*08a0*/  IADD3 R7, PT, PT, R7, 0x8, RZ ;  /* 0x0000000807077810 */ /* 0x000fe20007ffe0ff */
[----:B---3--:R-:W-:-:S05]  /*08b0*/  VIADD R19, R6, 0x1 ;  /* 0x0000000106137836 */ /* 0x008fca0000000000 */
[----:B------:R4:W-:Y:S02]  /*08c0*/  STG.E desc[UR6][R10.64+0xe00], R19 ;  /* 0x000e00130a007986 */ /* 0x0009e4000c101906 */
.L_x_34:
[----:B------:R-:W-:Y:S05]  /*08d0*/  @!P1 EXIT ;  /* 0x000000000000994d */ /* 0x000fea0003800000 */
[----:B------:R-:W-:Y:S02]  /*08e0*/  UISETP.GE.U32.AND UP0, UPT, UR5, 0x4, UPT ;  /* 0x000000040500788c */ /* 0x000fe4000bf06070 */
[----:B------:R-:W-:-:S06]  /*08f0*/  ULOP3.LUT UR4, UR4, 0x3, URZ, 0xc0, !UPT ;  /* 0x0000000304047892 */ /* 0x000fcc000f8ec0ff */
[----:B------:R-:W-:Y:S01]  /*0900*/  ISETP.NE.AND P0, PT, RZ, UR4, PT ;  /* 0x00000004ff007c0c */ /* 0x000fe2000bf05270 */
[----:B------:R-:W-:-:S12]  /*0910*/  BRA.U !UP0, `(.L_x_35) ;  /* 0x0000000108407547 */ /* 0x000fd8000b800000 */
[----:B0---4-:R-:W-:-:S04]  /*0920*/  IMAD R11, R7, 0x80, R0 ;  /* 0x00000080070b7824 */ /* 0x011fc800078e0200 */
        /* <DEDUP_REMOVED lines=9> */
[----:B--2---:R-:W-:-:S05]  /*09c0*/  IADD3 R17, PT, PT, R6, 0x1, RZ ;  /* 0x0000000106117810 */ /* 0x004fca0007ffe0ff */
[----:B------:R1:W-:Y:S04]  /*09d0*/  STG.E desc[UR6][R10.64+0x400], R17 ;  /* 0x000400110a007986 */ /* 0x0003e8000c101906 */
[----:B------:R-:W2:Y:S01]  /*09e0*/  LDG.E R6, desc[UR6][R8.64+0x600] ;  /* 0x0006000608067981 */ /* 0x000ea2000c1e1900 */
[----:B------:R-:W-:Y:S01]  /*09f0*/  IADD3 R7, PT, PT, R7, 0x4, RZ ;  /* 0x0000000407077810 */ /* 0x000fe20007ffe0ff */
[----:B--2---:R-:W-:-:S05]  /*0a00*/  VIADD R19, R6, 0x1 ;  /* 0x0000000106137836 */ /* 0x004fca0000000000 */
[----:B------:R1:W-:Y:S02]  /*0a10*/  STG.E desc[UR6][R10.64+0x600], R19 ;  /* 0x000600130a007986 */ /* 0x0003e4000c101906 */
.L_x_35:
[----:B------:R-:W-:Y:S05]  /*0a20*/  @!P0 EXIT ;  /* 0x000000000000894d */ /* 0x000fea0003800000 */
[----:B01--4-:R-:W-:Y:S01]  /*0a30*/  IMAD R11, R7, 0x80, R0 ;  /* 0x00000080070b7824 */ /* 0x013fe200078e0200 */
[----:B------:R-:W-:-:S12]  /*0a40*/  UIADD3 UR4, UPT, UPT, -UR4, URZ, URZ ;  /* 0x000000ff04047290 */ /* 0x000fd8000fffe1ff */
.L_x_36:
[----:B------:R-:W-:-:S06]  /*0a50*/  IMAD.WIDE R8, R11, 0x4, R2 ;  /* 0x000000040b087825 */ /* 0x000fcc00078e0202 */
[----:B------:R-:W2:Y:S01]  /*0a60*/  LDG.E R8, desc[UR6][R8.64] ;  /* 0x0000000608087981 */ /* 0x000ea2000c1e1900 */
[----:B0-----:R-:W-:Y:S01]  /*0a70*/  IMAD.WIDE R6, R11, 0x4, R4 ;  /* 0x000000040b067825 */ /* 0x001fe200078e0204 */
[----:B------:R-:W-:-:S03]  /*0a80*/  UIADD3 UR4, UPT, UPT, UR4, 0x1, URZ ;  /* 0x0000000104047890 */ /* 0x000fc6000fffe0ff */
[----:B------:R-:W-:Y:S01]  /*0a90*/  VIADD R11, R11, 0x80 ;  /* 0x000000800b0b7836 */ /* 0x000fe20000000000 */
[----:B------:R-:W-:Y:S01]  /*0aa0*/  UISETP.NE.AND UP0, UPT, UR4, URZ, UPT ;  /* 0x000000ff0400728c */ /* 0x000fe2000bf05270 */
[----:B--2---:R-:W-:-:S05]  /*0ab0*/  IADD3 R13, PT, PT, R8, 0x1, RZ ;  /* 0x00000001080d7810 */ /* 0x004fca0007ffe0ff */
[----:B------:R0:W-:Y:S03]  /*0ac0*/  STG.E desc[UR6][R6.64], R13 ;  /* 0x0000000d06007986 */ /* 0x0001e6000c101906 */
[----:B------:R-:W-:Y:S05]  /*0ad0*/  BRA.U UP0, `(.L_x_36) ;  /* 0xfffffffd00dc7547 */ /* 0x000fea000b83ffff */
[----:B------:R-:W-:Y:S05]  /*0ae0*/  EXIT ;  /* 0x000000000000794d */ /* 0x000fea0003800000 */
.L_x_31:
[----:B------:R-:W-:-:S13]  /*0af0*/  ISETP.GE.AND P0, PT, R9, 0x1, PT ;  /* 0x000000010900780c */ /* 0x000fda0003f06270 */
[----:B------:R-:W-:Y:S05]  /*0b00*/  @!P0 EXIT ;  /* 0x000000000000894d */ /* 0x000fea0003800000 */
[C---:B------:R-:W-:Y:S02]  /*0b10*/  ISETP.GE.U32.AND P0, PT, R9.reuse, 0x8, PT ;  /* 0x000000080900780c */ /* 0x040fe40003f06070 */
[----:B------:R-:W-:Y:S02]  /*0b20*/  LOP3.LUT R20, R9, 0x7, RZ, 0xc0, !PT ;  /* 0x0000000709147812 */ /* 0x000fe400078ec0ff */
[----:B------:R-:W-:-:S09]  /*0b30*/  MOV R7, RZ ;  /* 0x000000ff00077202 */ /* 0x000fd20000000f00 */
[----:B------:R-:W-:Y:S05]  /*0b40*/  @!P0 BRA `(.L_x_37) ;  /* 0x0000000000d08947 */ /* 0x000fea0003800000 */
[----:B------:R-:W-:Y:S01]  /*0b50*/  LOP3.LUT R7, R9, 0x7ffffff8, RZ, 0xc0, !PT ;  /* 0x7ffffff809077812 */ /* 0x000fe200078ec0ff */
[----:B------:R-:W-:-:S07]  /*0b60*/  IMAD.MOV.U32 R12, RZ, RZ, RZ ;  /* 0x000000ffff0c7224 */ /* 0x000fce00078e00ff */
.L_x_40:
[----:B0-----:R-:W-:-:S04]  /*0b70*/  LEA R13, R12, R0, 0x7 ;  /* 0x000000000c0d7211 */ /* 0x001fc800078e38ff */
        /* <DEDUP_REMOVED lines=10> */
[----:B------:R-:W-:Y:S02]  /*0c20*/  VIADD R21, R13, 0x100 ;  /* 0x000001000d157836 */ /* 0x000fe40000000000 */
[----:B------:R-:W-:-:S03]  /*0c30*/  IMAD.WIDE R10, R11, 0x4, R4 ;  /* 0x000000040b0a7825 */ /* 0x000fc600078e0204 */
[----:B------:R-:W-:Y:S02]  /*0c40*/  ISETP.GE.AND P0, PT, R21, R6, PT ;  /* 0x000000061500720c */ /* 0x000fe40003f06270 */
[----:B--2---:R-:W-:-:S05]  /*0c50*/  @!P1 IADD3 R15, PT, PT, R18, 0x1, RZ ;  /* 0x00000001120f9810 */ /* 0x004fca0007ffe0ff */
[----:B------:R1:W-:Y:S06]  /*0c60*/  @!P1 STG.E desc[UR6][R10.64], R15 ;  /* 0x0000000f0a009986 */ /* 0x0003ec000c101906 */
[----:B------:R-:W2:Y:S01]  /*0c70*/  @!P0 LDG.E R14, desc[UR6][R8.64+0x200] ;  /* 0x00020006080e8981 */ /* 0x000ea2000c1e1900 */
[----:B------:R-:W-:-:S05]  /*0c80*/  VIADD R21, R13, 0x180 ;  /* 0x000001800d157836 */ /* 0x000fca0000000000 */
[----:B------:R-:W-:Y:S02]  /*0c90*/  ISETP.GE.AND P1, PT, R21, R6, PT ;  /* 0x000000061500720c */ /* 0x000fe40003f26270 */
[----:B--2---:R-:W-:-:S05]  /*0ca0*/  @!P0 IADD3 R21, PT, PT, R14, 0x1, RZ ;  /* 0x000000010e158810 */ /* 0x004fca0007ffe0ff */
[----:B------:R-:W-:Y:S06]  /*0cb0*/  @!P0 STG.E desc[UR6][R10.64+0x200], R21 ;  /* 0x000200150a008986 */ /* 0x000fec000c101906 */
[----:B------:R-:W2:Y:S01]  /*0cc0*/  @!P1 LDG.E R14, desc[UR6][R8.64+0x400] ;  /* 0x00040006080e9981 */ /* 0x000ea2000c1e1900 */
[----:B0-----:R-:W-:-:S05]  /*0cd0*/  VIADD R17, R13, 0x200 ;  /* 0x000002000d117836 */ /* 0x001fca0000000000 */
[----:B------:R-:W-:Y:S02]  /*0ce0*/  ISETP.GE.AND P0, PT, R17, R6, PT ;  /* 0x000000061100720c */ /* 0x000fe40003f06270 */
[----:B--2---:R-:W-:-:S05]  /*0cf0*/  @!P1 IADD3 R17, PT, PT, R14, 0x1, RZ ;  /* 0x000000010e119810 */ /* 0x004fca0007ffe0ff */
[----:B------:R0:W-:Y:S06]  /*0d00*/  @!P1 STG.E desc[UR6][R10.64+0x400], R17 ;  /* 0x000400110a009986 */ /* 0x0001ec000c101906 */
[----:B------:R-:W2:Y:S01]  /*0d10*/  @!P0 LDG.E R14, desc[UR6][R8.64+0x600] ;  /* 0x00060006080e8981 */ /* 0x000ea2000c1e1900 */
[----:B-1----:R-:W-:-:S05]  /*0d20*/  VIADD R15, R13, 0x280 ;  /* 0x000002800d0f7836 */ /* 0x002fca0000000000 */
[----:B------:R-:W-:Y:S02]  /*0d30*/  ISETP.GE.AND P1, PT, R15, R6, PT ;  /* 0x000000060f00720c */ /* 0x000fe40003f26270 */
[----:B--2---:R-:W-:-:S05]  /*0d40*/  @!P0 IADD3 R15, PT, PT, R14, 0x1, RZ ;  /* 0x000000010e0f8810 */ /* 0x004fca0007ffe0ff */
[----:B------:R1:W-:Y:S06]  /*0d50*/  @!P0 STG.E desc[UR6][R10.64+0x600], R15 ;  /* 0x0006000f0a008986 */ /* 0x0003ec000c101906 */
[----:B------:R-:W2:Y:S01]  /*0d60*/  @!P1 LDG.E R14, desc[UR6][R8.64+0x800] ;  /* 0x00080006080e9981 */ /* 0x000ea2000c1e1900 */
[----:B------:R-:W-:-:S05]  /*0d70*/  VIADD R19, R13, 0x300 ;  /* 0x000003000d137836 */ /* 0x000fca0000000000 */
[----:B------:R-:W-:Y:S02]  /*0d80*/  ISETP.GE.AND P0, PT, R19, R6, PT ;  /* 0x000000061300720c */ /* 0x000fe40003f06270 */
[----:B--2---:R-:W-:-:S05]  /*0d90*/  @!P1 IADD3 R19, PT, PT, R14, 0x1, RZ ;  /* 0x000000010e139810 */ /* 0x004fca0007ffe0ff */
[----:B------:R1:W-:Y:S06]  /*0da0*/  @!P1 STG.E desc[UR6][R10.64+0x800], R19 ;  /* 0x000800130a009986 */ /* 0x0003ec000c101906 */
[----:B------:R-:W0:Y:S01]  /*0db0*/  @!P0 LDG.E R14, desc[UR6][R8.64+0xa00] ;  /* 0x000a0006080e8981 */ /* 0x000e22000c1e1900 */
[----:B------:R-:W-:Y:S01]  /*0dc0*/  IADD3 R13, PT, PT, R13, 0x380, RZ ;  /* 0x000003800d0d7810 */ /* 0x000fe20007ffe0ff */
[----:B------:R-:W-:Y:S01]  /*0dd0*/  VIADD R12, R12, 0x8 ;  /* 0x000000080c0c7836 */ /* 0x000fe20000000000 */
[----:B------:R-:W-:Y:S04]  /*0de0*/  BSSY.RECONVERGENT B0, `(.L_x_38) ;  /* 0x0000009000007945 */ /* 0x000fe80003800200 */
[----:B------:R-:W-:Y:S01]  /*0df0*/  ISETP.NE.AND P1, PT, R12, R7, PT ;  /* 0x000000070c00720c */ /* 0x000fe20003f25270 */
[----:B0-----:R-:W-:-:S05]  /*0e00*/  @!P0 VIADD R17, R14, 0x1 ;  /* 0x000000010e118836 */ /* 0x001fca0000000000 */
[----:B------:R1:W-:Y:S01]  /*0e10*/  @!P0 STG.E desc[UR6][R10.64+0xa00], R17 ;  /* 0x000a00110a008986 */ /* 0x0003e2000c101906 */
[----:B------:R-:W-:-:S13]  /*0e20*/  ISETP.GE.AND P0, PT, R13, R6, PT ;  /* 0x000000060d00720c */ /* 0x000fda0003f06270 */
[----:B-1----:R-:W-:Y:S05]  /*0e30*/  @P0 BRA `(.L_x_39) ;  /* 0x00000000000c0947 */ /* 0x002fea0003800000 */
[----:B------:R-:W2:Y:S02]  /*0e40*/  LDG.E R8, desc[UR6][R8.64+0xc00] ;  /* 0x000c000608087981 */ /* 0x000ea4000c1e1900 */
[----:B--2---:R-:W-:-:S05]  /*0e50*/  IADD3 R13, PT, PT, R8, 0x1, RZ ;  /* 0x00000001080d7810 */ /* 0x004fca0007ffe0ff */
[----:B------:R0:W-:Y:S02]  /*0e60*/  STG.E desc[UR6][R10.64+0xc00], R13 ;  /* 0x000c000d0a007986 */ /* 0x0001e4000c101906 */
.L_x_39:
[----:B------:R-:W-:Y:S05]  /*0e70*/  BSYNC.RECONVERGENT B0 ;  /* 0x0000000000007941 */ /* 0x000fea0003800200 */
.L_x_38:
[----:B------:R-:W-:Y:S05]  /*0e80*/  @P1 BRA `(.L_x_40) ;  /* 0xfffffffc00381947 */ /* 0x000fea000383ffff */
.L_x_37:
[----:B------:R-:W-:-:S13]  /*0e90*/  ISETP.NE.AND P0, PT, R20, RZ, PT ;  /* 0x000000ff1400720c */ /* 0x000fda0003f05270 */
[----:B------:R-:W-:Y:S05]  /*0ea0*/  @!P0 EXIT ;  /* 0x000000000000894d */ /* 0x000fea0003800000 */
[----:B------:R-:W1:Y:S01]  /*0eb0*/  LDC R8, c[0x0][0x384] ;  /* 0x0000e100ff087b82 */ /* 0x000e620000000800 */
[----:B------:R-:W-:Y:S02]  /*0ec0*/  ISETP.GE.U32.AND P1, PT, R20, 0x4, PT ;  /* 0x000000041400780c */ /* 0x000fe40003f26070 */
[----:B-1----:R-:W-:-:S04]  /*0ed0*/  LOP3.LUT R21, R8, 0x3, RZ, 0xc0, !PT ;  /* 0x0000000308157812 */ /* 0x002fc800078ec0ff */
[----:B------:R-:W-:-:S07]  /*0ee0*/  ISETP.NE.AND P0, PT, R21, RZ, PT ;  /* 0x000000ff1500720c */ /* 0x000fce0003f05270 */
[----:B------:R-:W-:Y:S06]  /*0ef0*/  @!P1 BRA `(.L_x_41) ;  /* 0x0000000000749947 */ /* 0x000fec0003800000 */
[----:B------:R-:W-:-:S05]  /*0f00*/  IMAD R19, R7, 0x80, R0 ;  /* 0x0000008007137824 */ /* 0x000fca00078e0200 */
[----:B------:R-:W-:-:S13]  /*0f10*/  ISETP.GE.AND P2, PT, R19, R6, PT ;  /* 0x000000061300720c */ /* 0x000fda0003f46270 */
[----:B0-----:R-:W-:-:S06]  /*0f20*/  @!P2 IMAD.WIDE R10, R19, 0x4, R2 ;  /* 0x00000004130aa825 */ /* 0x001fcc00078e0202 */
        /* <DEDUP_REMOVED lines=8> */
[----:B------:R-:W-:Y:S01]  /*0fb0*/  IADD3 R25, PT, PT, R19, 0x100, RZ ;  /* 0x0000010013197810 */ /* 0x000fe20007ffe0ff */
[----:B------:R-:W-:-:S03]  /*0fc0*/  @!P1 IMAD.WIDE R16, R17, 0x4, R4 ;  /* 0x0000000411109825 */ /* 0x000fc600078e0204 */
[----:B------:R-:W-:-:S13]  /*0fd0*/  ISETP.GE.AND P2, PT, R25, R6, PT ;  /* 0x000000061900720c */ /* 0x000fda0003f46270 */
[----:B------:R-:W-:-:S04]  /*0fe0*/  @!P2 IMAD.WIDE R10, R25, 0x4, R2 ;  /* 0x00000004190aa825 */ /* 0x000fc800078e0202 */
[----:B--2---:R-:W-:-:S05]  /*0ff0*/  @!P1 VIADD R23, R14, 0x1 ;  /* 0x000000010e179836 */ /* 0x004fca0000000000 */
[----:B------:R1:W-:Y:S04]  /*1000*/  @!P1 STG.E desc[UR6][R16.64], R23 ;  /* 0x0000001710009986 */ /* 0x0003e8000c101906 */
[----:B------:R-:W2:Y:S01]  /*1010*/  @!P2 LDG.E R10, desc[UR6][R10.64] ;  /* 0x000000060a0aa981 */ /* 0x000ea2000c1e1900 */
[----:B------:R-:W-:Y:S01]  /*1020*/  IADD3 R19, PT, PT, R19, 0x180, RZ ;  /* 0x0000018013137810 */ /* 0x000fe20007ffe0ff */
        /* <DEDUP_REMOVED lines=10> */
.L_x_41:
[----:B------:R-:W-:Y:S05]  /*10d0*/  @!P0 EXIT ;  /* 0x000000000000894d */ /* 0x000fea0003800000 */
[----:B------:R-:W-:Y:S02]  /*10e0*/  ISETP.NE.AND P1, PT, R21, 0x1, PT ;  /* 0x000000011500780c */ /* 0x000fe40003f25270 */
[----:B------:R-:W-:-:S04]  /*10f0*/  LOP3.LUT R8, R8, 0x1, RZ, 0xc0, !PT ;  /* 0x0000000108087812 */ /* 0x000fc800078ec0ff */
[----:B------:R-:W-:-:S07]  /*1100*/  ISETP.NE.U32.AND P0, PT, R8, 0x1, PT ;  /* 0x000000010800780c */ /* 0x000fce0003f05070 */
[----:B------:R-:W-:Y:S06]  /*1110*/  @!P1 BRA `(.L_x_42) ;  /* 0x00000000003c9947 */ /* 0x000fec0003800000 */
[----:B0-----:R-:W-:-:S04]  /*1120*/  LEA R11, R7, R0, 0x7 ;  /* 0x00000000070b7211 */ /* 0x001fc800078e38ff */
[----:B------:R-:W-:-:S13]  /*1130*/  ISETP.GE.AND P1, PT, R11, R6, PT ;  /* 0x000000060b00720c */ /* 0x000fda0003f26270 */
[----:B-1----:R-:W-:-:S06]  /*1140*/  @!P1 IMAD.WIDE R8, R11, 0x4, R2 ;  /* 0x000000040b089825 */ /* 0x002fcc00078e0202 */
[----:B------:R-:W2:Y:S01]  /*1150*/  @!P1 LDG.E R8, desc[UR6][R8.64] ;  /* 0x0000000608089981 */ /* 0x000ea2000c1e1900 */
[C---:B------:R-:W-:Y:S02]  /*1160*/  VIADD R15, R11.reuse, 0x80 ;  /* 0x000000800b0f7836 */ /* 0x040fe40000000000 */
[----:B------:R-:W-:-:S03]  /*1170*/  @!P1 IMAD.WIDE R10, R11, 0x4, R4 ;  /* 0x000000040b0a9825 */ /* 0x000fc600078e0204 */
[----:B------:R-:W-:-:S13]  /*1180*/  ISETP.GE.AND P2, PT, R15, R6, PT ;  /* 0x000000060f00720c */ /* 0x000fda0003f46270 */
[----:B------:R-:W-:Y:S01]  /*1190*/  @!P2 IMAD.WIDE R12, R15, 0x4, R2 ;  /* 0x000000040f0ca825 */ /* 0x000fe200078e0202 */
[----:B--2---:R-:W-:-:S05]  /*11a0*/  @!P1 IADD3 R17, PT, PT, R8, 0x1, RZ ;  /* 0x0000000108119810 */ /* 0x004fca0007ffe0ff */
[----:B------:R2:W-:Y:S04]  /*11b0*/  @!P1 STG.E desc[UR6][R10.64], R17 ;  /* 0x000000110a009986 */ /* 0x0005e8000c101906 */
[----:B------:R-:W3:Y:S01]  /*11c0*/  @!P2 LDG.E R12, desc[UR6][R12.64] ;  /* 0x000000060c0ca981 */ /* 0x000ee2000c1e1900 */
[----:B------:R-:W-:Y:S01]  /*11d0*/  @!P2 IMAD.WIDE R14, R15, 0x4, R4 ;  /* 0x000000040f0ea825 */ /* 0x000fe200078e0204 */
[----:B------:R-:W-:-:S03]  /*11e0*/  IADD3 R7, PT, PT, R7, 0x2, RZ ;  /* 0x0000000207077810 */ /* 0x000fc60007ffe0ff */
[----:B---3--:R-:W-:-:S05]  /*11f0*/  @!P2 VIADD R19, R12, 0x1 ;  /* 0x000000010c13a836 */ /* 0x008fca0000000000 */
[----:B------:R2:W-:Y:S02]  /*1200*/  @!P2 STG.E desc[UR6][R14.64], R19 ;  /* 0x000000130e00a986 */ /* 0x0005e4000c101906 */
.L_x_42:
[----:B------:R-:W-:Y:S05]  /*1210*/  @P0 EXIT ;  /* 0x000000000000094d */ /* 0x000fea0003800000 */
[----:B------:R-:W-:-:S05]  /*1220*/  IMAD R7, R7, 0x80, R0 ;  /* 0x0000008007077824 */ /* 0x000fca00078e0200 */
[----:B------:R-:W-:-:S13]  /*1230*/  ISETP.GE.AND P0, PT, R7, R6, PT ;  /* 0x000000060700720c */ /* 0x000fda0003f06270 */
[----:B------:R-:W-:Y:S05]  /*1240*/  @P0 EXIT ;  /* 0x000000000000094d */ /* 0x000fea0003800000 */
[----:B------:R-:W-:-:S06]  /*1250*/  IMAD.WIDE R2, R7, 0x4, R2 ;  /* 0x0000000407027825 */ /* 0x000fcc00078e0202 */
[----:B------:R-:W3:Y:S01]  /*1260*/  LDG.E R2, desc[UR6][R2.64] ;  /* 0x0000000602027981 */ /* 0x000ee2000c1e1900 */
[----:B------:R-:W-:Y:S01]  /*1270*/  IMAD.WIDE R4, R7, 0x4, R4 ;  /* 0x0000000407047825 */ /* 0x000fe200078e0204 */
[----:B---3--:R-:W-:-:S05]  /*1280*/  IADD3 R7, PT, PT, R2, 0x1, RZ ;  /* 0x0000000102077810 */ /* 0x008fca0007ffe0ff */
[----:B------:R-:W-:Y:S01]  /*1290*/  STG.E desc[UR6][R4.64], R7 ;  /* 0x0000000704007986 */ /* 0x000fe2000c101906 */
[----:B------:R-:W-:Y:S05]  /*12a0*/  EXIT ;  /* 0x000000000000794d */ /* 0x000fea0003800000 */
.L_x_43:
        /* <DEDUP_REMOVED lines=13> */
.L_x_46:


//--------------------- .text._ZN3cub18CUB_300001_SM_10006detail11EmptyKernelIvEEvv --------------------------
	.section	.text._ZN3cub18CUB_300001_SM_10006detail11EmptyKernelIvEEvv,"ax",@progbits
	.align	128
        .global         _ZN3cub18CUB_300001_SM_10006detail11EmptyKernelIvEEvv
        .type           _ZN3cub18CUB_300001_SM_10006detail11EmptyKernelIvEEvv,@function
        .size           _ZN3cub18CUB_300001_SM_10006detail11EmptyKernelIvEEvv,(.L_x_47 - _ZN3cub18CUB_300001_SM_10006detail11EmptyKernelIvEEvv)
        .other          _ZN3cub18CUB_300001_SM_10006detail11EmptyKernelIvEEvv,@"STO_CUDA_ENTRY STV_DEFAULT"
_ZN3cub18CUB_300001_SM_10006detail11EmptyKernelIvEEvv:
.text._ZN3cub18CUB_300001_SM_10006detail11EmptyKernelIvEEvv:
[----:B------:R-:W-:Y:S01]  /*0000*/  LDC R1, c[0x0][0x37c] ;  /* 0x0000df00ff017b82 */ /* 0x000fe20000000800 */
[----:B------:R-:W-:Y:S05]  /*0010*/  EXIT ;  /* 0x000000000000794d */ /* 0x000fea0003800000 */
.L_x_44:
        /* <DEDUP_REMOVED lines=14> */
.L_x_47:


//--------------------- .nv.shared.reserved.0     --------------------------
	.section	.nv.shared.reserved.0,"aw",@nobits
	.weak		__nv_reservedSMEM_offset_0_alias
	.size		__nv_reservedSMEM_offset_0_alias, 0, 64
	.other		__nv_reservedSMEM_offset_0_alias,@"STO_CUDA_RESERVED_SHARED STV_DEFAULT"
__nv_reservedSMEM_offset_0_alias:
	.zero		0
	.zero		64


//--------------------- .nv.global                --------------------------
	.section	.nv.global,"aw",@nobits
.nv.global:
	.type		_ZN30_INTERNAL_88430e25_4_k_cu_main6thrust24THRUST_300001_SM_1000_NS12placeholders2_8E,@object
	.size		_ZN30_INTERNAL_88430e25_4_k_cu_main6thrust24THRUST_300001_SM_1000_NS12placeholders2_8E,(_ZN30_INTERNAL_88430e25_4_k_cu_main4cuda3std3__432_GLOBAL__N__88430e25_4_k_cu_main6ignoreE - _ZN30_INTERNAL_88430e25_4_k_cu_main6thrust24THRUST_300001_SM_1000_NS12placeholders2_8E)
_ZN30_INTERNAL_88430e25_4_k_cu_main6thrust24THRUST_300001_SM_1000_NS12placeholders2_8E:
	.zero		1
	.type		_ZN30_INTERNAL_88430e25_4_k_cu_main4cuda3std3__432_GLOBAL__N__88430e25_4_k_cu_main6ignoreE,@object
	.size		_ZN30_INTERNAL_88430e25_4_k_cu_main4cuda3std3__432_GLOBAL__N__88430e25_4_k_cu_main6ignoreE,(_ZN30_INTERNAL_88430e25_4_k_cu_main4cuda3std6ranges3__45__cpo4dataE - _ZN30_INTERNAL_88430e25_4_k_cu_main4cuda3std3__432_GLOBAL__N__88430e25_4_k_cu_main6ignoreE)
_ZN30_INTERNAL_88430e25_4_k_cu_main4cuda3std3__432_GLOBAL__N__88430e25_4_k_cu_main6ignoreE:
	.zero		1
	.type		_ZN30_INTERNAL_88430e25_4_k_cu_main4cuda3std6ranges3__45__cpo4dataE,@object
	.size		_ZN30_INTERNAL_88430e25_4_k_cu_main4cuda3std6ranges3__45__cpo4dataE,(_ZN30_INTERNAL_88430e25_4_k_cu_main6thrust24THRUST_300001_SM_1000_NS6system3cpp3parE - _ZN30_INTERNAL_88430e25_4_k_cu_main4cuda3std6ranges3__45__cpo4dataE)
_ZN30_INTERNAL_88430e25_4_k_cu_main4cuda3std6ranges3__45__cpo4dataE:
	.zero		1
	.type		_ZN30_INTERNAL_88430e25_4_k_cu_main6thrust24THRUST_300001_SM_1000_NS6system3cpp3parE,@object
	.size		_ZN30_INTERNAL_88430e25_4_k_cu_main6thrust24THRUST_300001_SM_1000_NS6system3cpp3parE,(_ZN30_INTERNAL_88430e25_4_k_cu_main4cuda3std3__45__cpo5beginE - _ZN30_INTERNAL_88430e25_4_k_cu_main6thrust24THRUST_300001_SM_1000_NS6system3cpp3parE)
_ZN30_INTERNAL_88430e25_4_k_cu_main6thrust24THRUST_300001_SM_1000_NS6system3cpp3parE:
	.zero		1
	.type		_ZN30_INTERNAL_88430e25_4_k_cu_main4cuda3std3__45__cpo5beginE,@object
	.size		_ZN30_INTERNAL_88430e25_4_k_cu_main4cuda3std3__45__cpo5beginE,(_ZN30_INTERNAL_88430e25_4_k_cu_main4cuda3std6ranges3__45__cpo5beginE - _ZN30_INTERNAL_88430e25_4_k_cu_main4cuda3std3__45__cpo5beginE)
_ZN30_INTERNAL_88430e25_4_k_cu_main4cuda3std3__45__cpo5beginE:
	.zero		1
	.type		_ZN30_INTERNAL_88430e25_4_k_cu_main4cuda3std6ranges3__45__cpo5beginE,@object
	.size		_ZN30_INTERNAL_88430e25_4_k_cu_main4cuda3std6ranges3__45__cpo5beginE,(_ZN30_INTERNAL_88430e25_4_k_cu_main6thrust24THRUST_300001_SM_1000_NS6deviceE - _ZN30_INTERNAL_88430e25_4_k_cu_main4cuda3std6ranges3__45__cpo5beginE)
_ZN30_INTERNAL_88430e25_4_k_cu_main4cuda3std6ranges3__45__cpo5beginE:
	.zero		1
	.type		_ZN30_INTERNAL_88430e25_4_k_cu_main6thrust24THRUST_300001_SM_1000_NS6deviceE,@object
	.size		_ZN30_INTERNAL_88430e25_4_k_cu_main6thrust24THRUST_300001_SM_1000_NS6deviceE,(_ZN30_INTERNAL_88430e25_4_k_cu_main4cuda3std3__47nulloptE - _ZN30_INTERNAL_88430e25_4_k_cu_main6thrust24THRUST_300001_SM_1000_NS6deviceE)
_ZN30_INTERNAL_88430e25_4_k_cu_main6thrust24THRUST_300001_SM_1000_NS6deviceE:
	.zero		1
	.type		_ZN30_INTERNAL_88430e25_4_k_cu_main4cuda3std3__47nulloptE,@object
	.size		_ZN30_INTERNAL_88430e25_4_k_cu_main4cuda3std3__47nulloptE,(_ZN30_INTERNAL_88430e25_4_k_cu_main4cuda3std6ranges3__45__cpo8distanceE - _ZN30_INTERNAL_88430e25_4_k_cu_main4cuda3std3__47nulloptE)
_ZN30_INTERNAL_88430e25_4_k_cu_main4cuda3std3__47nulloptE:
	.zero		1
	.type		_ZN30_INTERNAL_88430e25_4_k_cu_main4cuda3std6ranges3__45__cpo8distanceE,@object
	.size		_ZN30_INTERNAL_88430e25_4_k_cu_main4cuda3std6ranges3__45__cpo8distanceE,(_ZN30_INTERNAL_88430e25_4_k_cu_main6thrust24THRUST_300001_SM_1000_NS12placeholders2_4E - _ZN30_INTERNAL_88430e25_4_k_cu_main4cuda3std6ranges3__45__cpo8distanceE)
_ZN30_INTERNAL_88430e25_4_k_cu_main4cuda3std6ranges3__45__cpo8distanceE:
	.zero		1
	.type		_ZN30_INTERNAL_88430e25_4_k_cu_main6thrust24THRUST_300001_SM_1000_NS12placeholders2_4E,@object
	.size		_ZN30_INTERNAL_88430e25_4_k_cu_main6thrust24THRUST_300001_SM_1000_NS12placeholders2_4E,(_ZN30_INTERNAL_88430e25_4_k_cu_main4cuda3std3__45__cpo6rbeginE - _ZN30_INTERNAL_88430e25_4_k_cu_main6thrust24THRUST_300001_SM_1000_NS12placeholders2_4E)
_ZN30_INTERNAL_88430e25_4_k_cu_main6thrust24THRUST_300001_SM_1000_NS12placeholders2_4E:
	.zero		1
	.type		_ZN30_INTERNAL_88430e25_4_k_cu_main4cuda3std3__45__cpo6rbeginE,@object
	.size		_ZN30_INTERNAL_88430e25_4_k_cu_main4cuda3std3__45__cpo6rbeginE,(_ZN30_INTERNAL_88430e25_4_k_cu_main4cuda3std6ranges3__45__cpo7advanceE - _ZN30_INTERNAL_88430e25_4_k_cu_main4cuda3std3__45__cpo6rbeginE)
_ZN30_INTERNAL_88430e25_4_k_cu_main4cuda3std3__45__cpo6rbeginE:
	.zero		1
	.type		_ZN30_INTERNAL_88430e25_4_k_cu_main4cuda3std6ranges3__45__cpo7advanceE,@object
	.size		_ZN30_INTERNAL_88430e25_4_k_cu_main4cuda3std6ranges3__45__cpo7advanceE,(_ZN30_INTERNAL_88430e25_4_k_cu_main6thrust24THRUST_300001_SM_1000_NS12placeholders3_10E - _ZN30_INTERNAL_88430e25_4_k_cu_main4cuda3std6ranges3__45__cpo7advanceE)
_ZN30_INTERNAL_88430e25_4_k_cu_main4cuda3std6ranges3__45__cpo7advanceE:
	.zero		1
	.type		_ZN30_INTERNAL_88430e25_4_k_cu_main6thrust24THRUST_300001_SM_1000_NS12placeholders3_10E,@object
	.size		_ZN30_INTERNAL_88430e25_4_k_cu_main6thrust24THRUST_300001_SM_1000_NS12placeholders3_10E,(_ZN30_INTERNAL_88430e25_4_k_cu_main4cuda3std3__48in_placeE - _ZN30_INTERNAL_88430e25_4_k_cu_main6thrust24THRUST_300001_SM_1000_NS12placeholders3_10E)
_ZN30_INTERNAL_88430e25_4_k_cu_main6thrust24THRUST_300001_SM_1000_NS12placeholders3_10E:
	.zero		1
	.type		_ZN30_INTERNAL_88430e25_4_k_cu_main4cuda3std3__48in_placeE,@object
	.size		_ZN30_INTERNAL_88430e25_4_k_cu_main4cuda3std3__48in_placeE,(_ZN30_INTERNAL_88430e25_4_k_cu_main4cuda3std6ranges3__45__cpo4sizeE - _ZN30_INTERNAL_88430e25_4_k_cu_main4cuda3std3__48in_placeE)
_ZN30_INTERNAL_88430e25_4_k_cu_main4cuda3std3__48in_placeE:
	.zero		1
	.type		_ZN30_INTERNAL_88430e25_4_k_cu_main4cuda3std6ranges3__45__cpo4sizeE,@object
	.size		_ZN30_INTERNAL_88430e25_4_k_cu_main4cuda3std6ranges3__45__cpo4sizeE,(_ZN30_INTERNAL_88430e25_4_k_cu_main6thrust24THRUST_300001_SM_1000_NS12placeholders2_2E - _ZN30_INTERNAL_88430e25_4_k_cu_main4cuda3std6ranges3__45__cpo4sizeE)
_ZN30_INTERNAL_88430e25_4_k_cu_main4cuda3std6ranges3__45__cpo4sizeE:
	.zero		1
	.type		_ZN30_INTERNAL_88430e25_4_k_cu_main6thrust24THRUST_300001_SM_1000_NS12placeholders2_2E,@object
	.size		_ZN30_INTERNAL_88430e25_4_k_cu_main6thrust24THRUST_300001_SM_1000_NS12placeholders2_2E,(_ZN30_INTERNAL_88430e25_4_k_cu_main4cuda3std3__45__cpo6cbeginE - _ZN30_INTERNAL_88430e25_4_k_cu_main6thrust24THRUST_300001_SM_1000_NS12placeholders2_2E)
_ZN30_INTERNAL_88430e25_4_k_cu_main6thrust24THRUST_300001_SM_1000_NS12placeholders2_2E:
	.zero		1
	.type		_ZN30_INTERNAL_88430e25_4_k_cu_main4cuda3std3__45__cpo6cbeginE,@object
	.size		_ZN30_INTERNAL_88430e25_4_k_cu_main4cuda3std3__45__cpo6cbeginE,(_ZN30_INTERNAL_88430e25_4_k_cu_main4cuda3std6ranges3__45__cpo6cbeginE - _ZN30_INTERNAL_88430e25_4_k_cu_main4cuda3std3__45__cpo6cbeginE)
_ZN30_INTERNAL_88430e25_4_k_cu_main4cuda3std3__45__cpo6cbeginE:
	.zero		1
	.type		_ZN30_INTERNAL_88430e25_4_k_cu_main4cuda3std6ranges3__45__cpo6cbeginE,@object
	.size		_ZN30_INTERNAL_88430e25_4_k_cu_main4cuda3std6ranges3__45__cpo6cbeginE,(_ZN30_INTERNAL_88430e25_4_k_cu_main6thrust24THRUST_300001_SM_1000_NS12placeholders2_6E - _ZN30_INTERNAL_88430e25_4_k_cu_main4cuda3std6ranges3__45__cpo6cbeginE)
_ZN30_INTERNAL_88430e25_4_k_cu_main4cuda3std6ranges3__45__cpo6cbeginE:
	.zero		1
	.type		_ZN30_INTERNAL_88430e25_4_k_cu_main6thrust24THRUST_300001_SM_1000_NS12placeholders2_6E,@object
	.size		_ZN30_INTERNAL_88430e25_4_k_cu_main6thrust24THRUST_300001_SM_1000_NS12placeholders2_6E,(_ZN30_INTERNAL_88430e25_4_k_cu_main4cuda3std3__45__cpo7crbeginE - _ZN30_INTERNAL_88430e25_4_k_cu_main6thrust24THRUST_300001_SM_1000_NS12placeholders2_6E)
_ZN30_INTERNAL_88430e25_4_k_cu_main6thrust24THRUST_300001_SM_1000_NS12placeholders2_6E:
	.zero		1
	.type		_ZN30_INTERNAL_88430e25_4_k_cu_main4cuda3std3__45__cpo7crbeginE,@object
	.size		_ZN30_INTERNAL_88430e25_4_k_cu_main4cuda3std3__45__cpo7crbeginE,(_ZN30_INTERNAL_88430e25_4_k_cu_main4cuda3std6ranges3__45__cpo4nextE - _ZN30_INTERNAL_88430e25_4_k_cu_main4cuda3std3__45__cpo7crbeginE)
_ZN30_INTERNAL_88430e25_4_k_cu_main4cuda3std3__45__cpo7crbeginE:
	.zero		1
	.type		_ZN30_INTERNAL_88430e25_4_k_cu_main4cuda3std6ranges3__45__cpo4nextE,@object
	.size		_ZN30_INTERNAL_88430e25_4_k_cu_main4cuda3std6ranges3__45__cpo4nextE,(_ZN30_INTERNAL_88430e25_4_k_cu_main4cuda3std6ranges3__45__cpo4swapE - _ZN30_INTERNAL_88430e25_4_k_cu_main4cuda3std6ranges3__45__cpo4nextE)
_ZN30_INTERNAL_88430e25_4_k_cu_main4cuda3std6ranges3__45__cpo4nextE:
	.zero		1
	.type		_ZN30_INTERNAL_88430e25_4_k_cu_main4cuda3std6ranges3__45__cpo4swapE,@object
	.size		_ZN30_INTERNAL_88430e25_4_k_cu_main4cuda3std6ranges3__45__cpo4swapE,(_ZN30_INTERNAL_88430e25_4_k_cu_main6thrust24THRUST_300001_SM_1000_NS8cuda_cub10par_nosyncE - _ZN30_INTERNAL_88430e25_4_k_cu_main4cuda3std6ranges3__45__cpo4swapE)
_ZN30_INTERNAL_88430e25_4_k_cu_main4cuda3std6ranges3__45__cpo4swapE:
	.zero		1
	.type		_ZN30_INTERNAL_88430e25_4_k_cu_main6thrust24THRUST_300001_SM_1000_NS8cuda_cub10par_nosyncE,@object
	.size		_ZN30_INTERNAL_88430e25_4_k_cu_main6thrust24THRUST_300001_SM_1000_NS8cuda_cub10par_nosyncE,(_ZN30_INTERNAL_88430e25_4_k_cu_main6thrust24THRUST_300001_SM_1000_NS3seqE - _ZN30_INTERNAL_88430e25_4_k_cu_main6thrust24THRUST_300001_SM_1000_NS8cuda_cub10par_nosyncE)
_ZN30_INTERNAL_88430e25_4_k_cu_main6thrust24THRUST_300001_SM_1000_NS8cuda_cub10par_nosyncE:
	.zero		1
	.type		_ZN30_INTERNAL_88430e25_4_k_cu_main6thrust24THRUST_300001_SM_1000_NS3seqE,@object
	.size		_ZN30_INTERNAL_88430e25_4_k_cu_main6thrust24THRUST_300001_SM_1000_NS3seqE,(_ZN30_INTERNAL_88430e25_4_k_cu_main4cuda3std3__420unreachable_sentinelE - _ZN30_INTERNAL_88430e25_4_k_cu_main6thrust24THRUST_300001_SM_1000_NS3seqE)
_ZN30_INTERNAL_88430e25_4_k_cu_main6thrust24THRUST_300001_SM_1000_NS3seqE:
	.zero		1
	.type		_ZN30_INTERNAL_88430e25_4_k_cu_main4cuda3std3__420unreachable_sentinelE,@object
	.size		_ZN30_INTERNAL_88430e25_4_k_cu_main4cuda3std3__420unreachable_sentinelE,(_ZN30_INTERNAL_88430e25_4_k_cu_main4cuda3std6ranges3__45__cpo5ssizeE - _ZN30_INTERNAL_88430e25_4_k_cu_main4cuda3std3__420unreachable_sentinelE)
_ZN30_INTERNAL_88430e25_4_k_cu_main4cuda3std3__420unreachable_sentinelE:
	.zero		1
	.type		_ZN30_INTERNAL_88430e25_4_k_cu_main4cuda3std6ranges3__45__cpo5ssizeE,@object
	.size		_ZN30_INTERNAL_88430e25_4_k_cu_main4cuda3std6ranges3__45__cpo5ssizeE,(_ZN30_INTERNAL_88430e25_4_k_cu_main6thrust24THRUST_300001_SM_1000_NS12placeholders2_3E - _ZN30_INTERNAL_88430e25_4_k_cu_main4cuda3std6ranges3__45__cpo5ssizeE)
_ZN30_INTERNAL_88430e25_4_k_cu_main4cuda3std6ranges3__45__cpo5ssizeE:
	.zero		1
	.type		_ZN30_INTERNAL_88430e25_4_k_cu_main6thrust24THRUST_300001_SM_1000_NS12placeholders2_3E,@object
	.size		_ZN30_INTERNAL_88430e25_4_k_cu_main6thrust24THRUST_300001_SM_1000_NS12placeholders2_3E,(_ZN30_INTERNAL_88430e25_4_k_cu_main4cuda3std3__45__cpo4cendE - _ZN30_INTERNAL_88430e25_4_k_cu_main6thrust24THRUST_300001_SM_1000_NS12placeholders2_3E)
_ZN30_INTERNAL_88430e25_4_k_cu_main6thrust24THRUST_300001_SM_1000_NS12placeholders2_3E:
	.zero		1
	.type		_ZN30_INTERNAL_88430e25_4_k_cu_main4cuda3std3__45__cpo4cendE,@object
	.size		_ZN30_INTERNAL_88430e25_4_k_cu_main4cuda3std3__45__cpo4cendE,(_ZN30_INTERNAL_88430e25_4_k_cu_main4cuda3std6ranges3__45__cpo4cendE - _ZN30_INTERNAL_88430e25_4_k_cu_main4cuda3std3__45__cpo4cendE)
_ZN30_INTERNAL_88430e25_4_k_cu_main4cuda3std3__45__cpo4cendE:
	.zero		1
	.type		_ZN30_INTERNAL_88430e25_4_k_cu_main4cuda3std6ranges3__45__cpo4cendE,@object
	.size		_ZN30_INTERNAL_88430e25_4_k_cu_main4cuda3std6ranges3__45__cpo4cendE,(_ZN30_INTERNAL_88430e25_4_k_cu_main6thrust24THRUST_300001_SM_1000_NS12placeholders2_7E - _ZN30_INTERNAL_88430e25_4_k_cu_main4cuda3std6ranges3__45__cpo4cendE)
_ZN30_INTERNAL_88430e25_4_k_cu_main4cuda3std6ranges3__45__cpo4cendE:
	.zero		1
	.type		_ZN30_INTERNAL_88430e25_4_k_cu_main6thrust24THRUST_300001_SM_1000_NS12placeholders2_7E,@object
	.size		_ZN30_INTERNAL_88430e25_4_k_cu_main6thrust24THRUST_300001_SM_1000_NS12placeholders2_7E,(_ZN30_INTERNAL_88430e25_4_k_cu_main4cuda3std3__45__cpo5crendE - _ZN30_INTERNAL_88430e25_4_k_cu_main6thrust24THRUST_300001_SM_1000_NS12placeholders2_7E)
_ZN30_INTERNAL_88430e25_4_k_cu_main6thrust24THRUST_300001_SM_1000_NS12placeholders2_7E:
	.zero		1
	.type		_ZN30_INTERNAL_88430e25_4_k_cu_main4cuda3std3__45__cpo5crendE,@object
	.size		_ZN30_INTERNAL_88430e25_4_k_cu_main4cuda3std3__45__cpo5crendE,(_ZN30_INTERNAL_88430e25_4_k_cu_main4cuda3std6ranges3__45__cpo4prevE - _ZN30_INTERNAL_88430e25_4_k_cu_main4cuda3std3__45__cpo5crendE)
_ZN30_INTERNAL_88430e25_4_k_cu_main4cuda3std3__45__cpo5crendE:
	.zero		1
	.type		_ZN30_INTERNAL_88430e25_4_k_cu_main4cuda3std6ranges3__45__cpo4prevE,@object
	.size		_ZN30_INTERNAL_88430e25_4_k_cu_main4cuda3std6ranges3__45__cpo4prevE,(_ZN30_INTERNAL_88430e25_4_k_cu_main4cuda3std6ranges3__45__cpo9iter_moveE - _ZN30_INTERNAL_88430e25_4_k_cu_main4cuda3std6ranges3__45__cpo4prevE)
_ZN30_INTERNAL_88430e25_4_k_cu_main4cuda3std6ranges3__45__cpo4prevE:
	.zero		1
	.type		_ZN30_INTERNAL_88430e25_4_k_cu_main4cuda3std6ranges3__45__cpo9iter_moveE,@object
	.size		_ZN30_INTERNAL_88430e25_4_k_cu_main4cuda3std6ranges3__45__cpo9iter_moveE,(_ZN30_INTERNAL_88430e25_4_k_cu_main6thrust24THRUST_300001_SM_1000_NS6system6detail10sequential3seqE - _ZN30_INTERNAL_88430e25_4_k_cu_main4cuda3std6ranges3__45__cpo9iter_moveE)
_ZN30_INTERNAL_88430e25_4_k_cu_main4cuda3std6ranges3__45__cpo9iter_moveE:
	.zero		1
	.type		_ZN30_INTERNAL_88430e25_4_k_cu_main6thrust24THRUST_300001_SM_1000_NS6system6detail10sequential3seqE,@object
	.size		_ZN30_INTERNAL_88430e25_4_k_cu_main6thrust24THRUST_300001_SM_1000_NS6system6detail10sequential3seqE,(_ZN30_INTERNAL_88430e25_4_k_cu_main6thrust24THRUST_300001_SM_1000_NS12placeholders2_9E - _ZN30_INTERNAL_88430e25_4_k_cu_main6thrust24THRUST_300001_SM_1000_NS6system6detail10sequential3seqE)
_ZN30_INTERNAL_88430e25_4_k_cu_main6thrust24THRUST_300001_SM_1000_NS6system6detail10sequential3seqE:
	.zero		1
	.type		_ZN30_INTERNAL_88430e25_4_k_cu_main6thrust24THRUST_300001_SM_1000_NS12placeholders2_9E,@object
	.size		_ZN30_INTERNAL_88430e25_4_k_cu_main6thrust24THRUST_300001_SM_1000_NS12placeholders2_9E,(_ZN30_INTERNAL_88430e25_4_k_cu_main4cuda3std3__419piecewise_constructE - _ZN30_INTERNAL_88430e25_4_k_cu_main6thrust24THRUST_300001_SM_1000_NS12placeholders2_9E)
_ZN30_INTERNAL_88430e25_4_k_cu_main6thrust24THRUST_300001_SM_1000_NS12placeholders2_9E:
	.zero		1
	.type		_ZN30_INTERNAL_88430e25_4_k_cu_main4cuda3std3__419piecewise_constructE,@object
	.size		_ZN30_INTERNAL_88430e25_4_k_cu_main4cuda3std3__419piecewise_constructE,(_ZN30_INTERNAL_88430e25_4_k_cu_main4cuda3std6ranges3__45__cpo5cdataE - _ZN30_INTERNAL_88430e25_4_k_cu_main4cuda3std3__419piecewise_constructE)
_ZN30_INTERNAL_88430e25_4_k_cu_main4cuda3std3__419piecewise_constructE:
	.zero		1
	.type		_ZN30_INTERNAL_88430e25_4_k_cu_main4cuda3std6ranges3__45__cpo5cdataE,@object
	.size		_ZN30_INTERNAL_88430e25_4_k_cu_main4cuda3std6ranges3__45__cpo5cdataE,(_ZN30_INTERNAL_88430e25_4_k_cu_main6thrust24THRUST_300001_SM_1000_NS12placeholders2_1E - _ZN30_INTERNAL_88430e25_4_k_cu_main4cuda3std6ranges3__45__cpo5cdataE)
_ZN30_INTERNAL_88430e25_4_k_cu_main4cuda3std6ranges3__45__cpo5cdataE:
	.zero		1
	.type		_ZN30_INTERNAL_88430e25_4_k_cu_main6thrust24THRUST_300001_SM_1000_NS12placeholders2_1E,@object
	.size		_ZN30_INTERNAL_88430e25_4_k_cu_main6thrust24THRUST_300001_SM_1000_NS12placeholders2_1E,(_ZN30_INTERNAL_88430e25_4_k_cu_main4cuda3std3__45__cpo3endE - _ZN30_INTERNAL_88430e25_4_k_cu_main6thrust24THRUST_300001_SM_1000_NS12placeholders2_1E)
_ZN30_INTERNAL_88430e25_4_k_cu_main6thrust24THRUST_300001_SM_1000_NS12placeholders2_1E:
	.zero		1
	.type		_ZN30_INTERNAL_88430e25_4_k_cu_main4cuda3std3__45__cpo3endE,@object
	.size		_ZN30_INTERNAL_88430e25_4_k_cu_main4cuda3std3__45__cpo3endE,(_ZN30_INTERNAL_88430e25_4_k_cu_main4cuda3std6ranges3__45__cpo3endE - _ZN30_INTERNAL_88430e25_4_k_cu_main4cuda3std3__45__cpo3endE)
_ZN30_INTERNAL_88430e25_4_k_cu_main4cuda3std3__45__cpo3endE:
	.zero		1
	.type		_ZN30_INTERNAL_88430e25_4_k_cu_main4cuda3std6ranges3__45__cpo3endE,@object
	.size		_ZN30_INTERNAL_88430e25_4_k_cu_main4cuda3std6ranges3__45__cpo3endE,(_ZN30_INTERNAL_88430e25_4_k_cu_main6thrust24THRUST_300001_SM_1000_NS12placeholders2_5E - _ZN30_INTERNAL_88430e25_4_k_cu_main4cuda3std6ranges3__45__cpo3endE)
_ZN30_INTERNAL_88430e25_4_k_cu_main4cuda3std6ranges3__45__cpo3endE:
	.zero		1
	.type		_ZN30_INTERNAL_88430e25_4_k_cu_main6thrust24THRUST_300001_SM_1000_NS12placeholders2_5E,@object
	.size		_ZN30_INTERNAL_88430e25_4_k_cu_main6thrust24THRUST_300001_SM_1000_NS12placeholders2_5E,(_ZN30_INTERNAL_88430e25_4_k_cu_main4cuda3std3__45__cpo4rendE - _ZN30_INTERNAL_88430e25_4_k_cu_main6thrust24THRUST_300001_SM_1000_NS12placeholders2_5E)
_ZN30_INTERNAL_88430e25_4_k_cu_main6thrust24THRUST_300001_SM_1000_NS12placeholders2_5E:
	.zero		1
	.type		_ZN30_INTERNAL_88430e25_4_k_cu_main4cuda3std3__45__cpo4rendE,@object
	.size		_ZN30_INTERNAL_88430e25_4_k_cu_main4cuda3std3__45__cpo4rendE,(_ZN30_INTERNAL_88430e25_4_k_cu_main4cuda3std6ranges3__45__cpo9iter_swapE - _ZN30_INTERNAL_88430e25_4_k_cu_main4cuda3std3__45__cpo4rendE)
_ZN30_INTERNAL_88430e25_4_k_cu_main4cuda3std3__45__cpo4rendE:
	.zero		1
	.type		_ZN30_INTERNAL_88430e25_4_k_cu_main4cuda3std6ranges3__45__cpo9iter_swapE,@object
	.size		_ZN30_INTERNAL_88430e25_4_k_cu_main4cuda3std6ranges3__45__cpo9iter_swapE,(_ZN30_INTERNAL_88430e25_4_k_cu_main4cuda3std3__48unexpectE - _ZN30_INTERNAL_88430e25_4_k_cu_main4cuda3std6ranges3__45__cpo9iter_swapE)
_ZN30_INTERNAL_88430e25_4_k_cu_main4cuda3std6ranges3__45__cpo9iter_swapE:
	.zero		1
	.type		_ZN30_INTERNAL_88430e25_4_k_cu_main4cuda3std3__48unexpectE,@object
	.size		_ZN30_INTERNAL_88430e25_4_k_cu_main4cuda3std3__48unexpectE,(_ZN30_INTERNAL_88430e25_4_k_cu_main6thrust24THRUST_300001_SM_1000_NS8cuda_cub3parE - _ZN30_INTERNAL_88430e25_4_k_cu_main4cuda3std3__48unexpectE)
_ZN30_INTERNAL_88430e25_4_k_cu_main4cuda3std3__48unexpectE:
	.zero		1
	.type		_ZN30_INTERNAL_88430e25_4_k_cu_main6thrust24THRUST_300001_SM_1000_NS8cuda_cub3parE,@object
	.size		_ZN30_INTERNAL_88430e25_4_k_cu_main6thrust24THRUST_300001_SM_1000_NS8cuda_cub3parE,(.L_29 - _ZN30_INTERNAL_88430e25_4_k_cu_main6thrust24THRUST_300001_SM_1000_NS8cuda_cub3parE)
_ZN30_INTERNAL_88430e25_4_k_cu_main6thrust24THRUST_300001_SM_1000_NS8cuda_cub3parE:
	.zero		1
.L_29:


//--------------------- .nv.constant0._ZN3cub18CUB_300001_SM_10006detail9transform16transform_kernelINS2_10policy_hubILb1EN4cuda3std3__45tupleIJN6thrust24THRUST_300001_SM_1000_NS6detail15normal_iteratorINSA_10device_ptrIiEEEEEEEE10policy1000El7plusOneIiESF_JPiEEEvT0_iT1_T2_DpNS2_10kernel_argIT3_EE --------------------------
	.section	.nv.constant0._ZN3cub18CUB_300001_SM_10006detail9transform16transform_kernelINS2_10policy_hubILb1EN4cuda3std3__45tupleIJN6thrust24THRUST_300001_SM_1000_NS6detail15normal_iteratorINSA_10device_ptrIiEEEEEEEE10policy1000El7plusOneIiESF_JPiEEEvT0_iT1_T2_DpNS2_10kernel_argIT3_EE,"a",@progbits
	.sectionflags	@""
	.align	4
.nv.constant0._ZN3cub18CUB_300001_SM_10006detail9transform16transform_kernelINS2_10policy_hubILb1EN4cuda3std3__45tupleIJN6thrust24THRUST_300001_SM_1000_NS6detail15normal_iteratorINSA_10device_ptrIiEEEEEEEE10policy1000El7plusOneIiESF_JPiEEEvT0_iT1_T2_DpNS2_10kernel_argIT3_EE:
	.zero		936


//--------------------- .nv.constant0._ZN3cub18CUB_300001_SM_10006detail9transform16transform_kernelINS2_10policy_hubILb1EN4cuda3std3__45tupleIJN6thrust24THRUST_300001_SM_1000_NS6detail15normal_iteratorINSA_10device_ptrIiEEEEEEEE10policy1000Ei7plusOneIiESF_JPiEEEvT0_iT1_T2_DpNS2_10kernel_argIT3_EE --------------------------
	.section	.nv.constant0._ZN3cub18CUB_300001_SM_10006detail9transform16transform_kernelINS2_10policy_hubILb1EN4cuda3std3__45tupleIJN6thrust24THRUST_300001_SM_1000_NS6detail15normal_iteratorINSA_10device_ptrIiEEEEEEEE10policy1000Ei7plusOneIiESF_JPiEEEvT0_iT1_T2_DpNS2_10kernel_argIT3_EE,"a",@progbits
	.sectionflags	@""
	.align	4
.nv.constant0._ZN3cub18CUB_300001_SM_10006detail9transform16transform_kernelINS2_10policy_hubILb1EN4cuda3std3__45tupleIJN6thrust24THRUST_300001_SM_1000_NS6detail15normal_iteratorINSA_10device_ptrIiEEEEEEEE10policy1000Ei7plusOneIiESF_JPiEEEvT0_iT1_T2_DpNS2_10kernel_argIT3_EE:
	.zero		936


//--------------------- .nv.constant0._ZN3cub18CUB_300001_SM_10006detail11EmptyKernelIvEEvv --------------------------
	.section	.nv.constant0._ZN3cub18CUB_300001_SM_10006detail11EmptyKernelIvEEvv,"a",@progbits
	.sectionflags	@""
	.align	4
.nv.constant0._ZN3cub18CUB_300001_SM_10006detail11EmptyKernelIvEEvv:
	.zero		896


//--------------------- SYMBOLS --------------------------

	.type		.nv.reservedSmem.offset0,@object
	.size		.nv.reservedSmem.offset0,0x4
